	.target	sm_100a

	.elftype	@"ET_EXEC"


//--------------------- .note.nv.tkinfo           --------------------------
	.section	.note.nv.tkinfo,"",@"SHT_NOTE"
	.sectionflags	@"SHF_NOTE_NV_TKINFO"
	.tkinfo
        /*0018*/ 	.word	0x00000002
        /*0030*/ 	.string	""
        /*0030*/ 	.string	"ptxas"
        /*0030*/ 	.string	"Cuda compilation tools, release 13.0, V13.0.88"
        /*0030*/ 	.string	"Build cuda_13.0.r13.0/compiler.36424714_0"
        /*0030*/ 	.string	"-arch sm_100a -m 64 "



//--------------------- .note.nv.cuinfo           --------------------------
	.section	.note.nv.cuinfo,"",@"SHT_NOTE"
	.sectionflags	@"SHF_NOTE_NV_CUINFO"
        /*0018*/ 	.short	0x0002
        /*001a*/ 	.short	0x0064
        /*001c*/ 	.short	0x0082
	.zero		2


//--------------------- .nv.info                  --------------------------
	.section	.nv.info,"",@"SHT_CUDA_INFO"
	.align	4


	//----- nvinfo : EIATTR_REGCOUNT
	.align		4
        /*0000*/ 	.byte	0x04, 0x2f
        /*0002*/ 	.short	(.L_19 - .L_18)
	.align		4
.L_18:
        /*0004*/ 	.word	index@(_ZN7cutlass13device_kernelINS_4gemm6kernel13GemmUniversalIN4cute5tupleIJiiiiEEENS1_10collective13CollectiveMmaINS1_35MainloopSm100TmaUmmaWarpSpecializedILi43ELi2ELi4ENS5_IJNS4_1CILi2EEENSA_ILi1EEESC_EEEEENS5_IJNSA_ILi128EEENSA_ILi32EEESG_EEENS_10bfloat16_tENS5_IJlSC_lEEESI_SJ_NS4_8TiledMMAINS4_8MMA_AtomIJNS4_26SM100_MMA_F16BF16_2x1SM_SSISI_SI_fLi128ELi32ELNS4_4UMMA5MajorE0ELSO_0ELNSN_7ScaleInE0ELSP_0EEEEEENS4_6LayoutINS5_IJSC_SC_SC_EEENS5_IJNSA_ILi0EEESU_SU_EEEEENS5_IJNS4_10UnderscoreESX_SX_EEEEENS4_18SM100_TMA_2SM_LOADENS4_14ComposedLayoutINS4_7SwizzleILi2ELi4ELi3EEENS4_18smem_ptr_flag_bitsILi16EEENSS_INS5_IJNSA_ILi8EEESG_EEENS5_IJSG_SC_EEEEEEEvNS4_8identityES10_S1A_vS1B_EENS_8epilogue10collective18CollectiveEpilogueINS1D_23Sm100TmaWarpSpecializedILi2ELi1ELi16ELb1ELb0EEEJNS5_IJNSA_ILi64EEESG_SG_EEENS5_IJNSS_IS1I_SC_EENSS_ISG_SC_EEEEESI_SJ_SI_SJ_NS1D_6fusion15FusionCallbacksIS1H_NS1N_17LinearCombinationISI_fSI_fLNS_15FloatRoundStyleE2EEES1J_S1M_JEEENS4_5SM1004TMEM4LOAD26SM100_TMEM_LOAD_32dp32b16xENS4_13SM90_TMA_LOADES1A_NS4_39AutoVectorizingCopyWithAssumedAlignmentILi128EEENS4_14SM90_TMA_STOREES1A_S1Z_S1Z_EEEvvEEEEvNT_6ParamsE)
        /*0008*/ 	.word	0x00000060


	//----- nvinfo : EIATTR_FRAME_SIZE
	.align		4
.L_19:
        /*000c*/ 	.byte	0x04, 0x11
        /*000e*/ 	.short	(.L_21 - .L_20)
	.align		4
.L_20:
        /*0010*/ 	.word	index@($__internal_2_$__cuda_sm10x_tcgen05_guardrail_trap_unallocated_columns_being_dealloced)
        /*0014*/ 	.word	0x00000000


	//----- nvinfo : EIATTR_FRAME_SIZE
	.align		4
.L_21:
        /*0018*/ 	.byte	0x04, 0x11
        /*001a*/ 	.short	(.L_23 - .L_22)
	.align		4
.L_22:
        /*001c*/ 	.word	index@($__internal_1_$__cuda_sm10x_tcgen05_guardrail_trap_phase_invalid_during_alloc)
        /*0020*/ 	.word	0x00000000


	//----- nvinfo : EIATTR_FRAME_SIZE
	.align		4
.L_23:
        /*0024*/ 	.byte	0x04, 0x11
        /*0026*/ 	.short	(.L_25 - .L_24)
	.align		4
.L_24:
        /*0028*/ 	.word	index@($__internal_0_$__cuda_sm10x_tcgen05_guardrail_trap_col_being_dealloced_not_returned_by_alloc)
        /*002c*/ 	.word	0x00000000


	//----- nvinfo : EIATTR_FRAME_SIZE
	.align		4
.L_25:
        /*0030*/ 	.byte	0x04, 0x11
        /*0032*/ 	.short	(.L_27 - .L_26)
	.align		4
.L_26:
        /*0034*/ 	.word	index@(_ZN7cutlass13device_kernelINS_4gemm6kernel13GemmUniversalIN4cute5tupleIJiiiiEEENS1_10collective13CollectiveMmaINS1_35MainloopSm100TmaUmmaWarpSpecializedILi43ELi2ELi4ENS5_IJNS4_1CILi2EEENSA_ILi1EEESC_EEEEENS5_IJNSA_ILi128EEENSA_ILi32EEESG_EEENS_10bfloat16_tENS5_IJlSC_lEEESI_SJ_NS4_8TiledMMAINS4_8MMA_AtomIJNS4_26SM100_MMA_F16BF16_2x1SM_SSISI_SI_fLi128ELi32ELNS4_4UMMA5MajorE0ELSO_0ELNSN_7ScaleInE0ELSP_0EEEEEENS4_6LayoutINS5_IJSC_SC_SC_EEENS5_IJNSA_ILi0EEESU_SU_EEEEENS5_IJNS4_10UnderscoreESX_SX_EEEEENS4_18SM100_TMA_2SM_LOADENS4_14ComposedLayoutINS4_7SwizzleILi2ELi4ELi3EEENS4_18smem_ptr_flag_bitsILi16EEENSS_INS5_IJNSA_ILi8EEESG_EEENS5_IJSG_SC_EEEEEEEvNS4_8identityES10_S1A_vS1B_EENS_8epilogue10collective18CollectiveEpilogueINS1D_23Sm100TmaWarpSpecializedILi2ELi1ELi16ELb1ELb0EEEJNS5_IJNSA_ILi64EEESG_SG_EEENS5_IJNSS_IS1I_SC_EENSS_ISG_SC_EEEEESI_SJ_SI_SJ_NS1D_6fusion15FusionCallbacksIS1H_NS1N_17LinearCombinationISI_fSI_fLNS_15FloatRoundStyleE2EEES1J_S1M_JEEENS4_5SM1004TMEM4LOAD26SM100_TMEM_LOAD_32dp32b16xENS4_13SM90_TMA_LOADES1A_NS4_39AutoVectorizingCopyWithAssumedAlignmentILi128EEENS4_14SM90_TMA_STOREES1A_S1Z_S1Z_EEEvvEEEEvNT_6ParamsE)
        /*0038*/ 	.word	0x00000000


	//----- nvinfo : EIATTR_MIN_STACK_SIZE
	.align		4
.L_27:
        /*003c*/ 	.byte	0x04, 0x12
        /*003e*/ 	.short	(.L_29 - .L_28)
	.align		4
.L_28:
        /*0040*/ 	.word	index@(_ZN7cutlass13device_kernelINS_4gemm6kernel13GemmUniversalIN4cute5tupleIJiiiiEEENS1_10collective13CollectiveMmaINS1_35MainloopSm100TmaUmmaWarpSpecializedILi43ELi2ELi4ENS5_IJNS4_1CILi2EEENSA_ILi1EEESC_EEEEENS5_IJNSA_ILi128EEENSA_ILi32EEESG_EEENS_10bfloat16_tENS5_IJlSC_lEEESI_SJ_NS4_8TiledMMAINS4_8MMA_AtomIJNS4_26SM100_MMA_F16BF16_2x1SM_SSISI_SI_fLi128ELi32ELNS4_4UMMA5MajorE0ELSO_0ELNSN_7ScaleInE0ELSP_0EEEEEENS4_6LayoutINS5_IJSC_SC_SC_EEENS5_IJNSA_ILi0EEESU_SU_EEEEENS5_IJNS4_10UnderscoreESX_SX_EEEEENS4_18SM100_TMA_2SM_LOADENS4_14ComposedLayoutINS4_7SwizzleILi2ELi4ELi3EEENS4_18smem_ptr_flag_bitsILi16EEENSS_INS5_IJNSA_ILi8EEESG_EEENS5_IJSG_SC_EEEEEEEvNS4_8identityES10_S1A_vS1B_EENS_8epilogue10collective18CollectiveEpilogueINS1D_23Sm100TmaWarpSpecializedILi2ELi1ELi16ELb1ELb0EEEJNS5_IJNSA_ILi64EEESG_SG_EEENS5_IJNSS_IS1I_SC_EENSS_ISG_SC_EEEEESI_SJ_SI_SJ_NS1D_6fusion15FusionCallbacksIS1H_NS1N_17LinearCombinationISI_fSI_fLNS_15FloatRoundStyleE2EEES1J_S1M_JEEENS4_5SM1004TMEM4LOAD26SM100_TMEM_LOAD_32dp32b16xENS4_13SM90_TMA_LOADES1A_NS4_39AutoVectorizingCopyWithAssumedAlignmentILi128EEENS4_14SM90_TMA_STOREES1A_S1Z_S1Z_EEEvvEEEEvNT_6ParamsE)
        /*0044*/ 	.word	0x00000000
.L_29:


//--------------------- .nv.compat                --------------------------
	.section	.nv.compat,"",@"SHT_CUDA_COMPAT_INFO"
	.align	4
        /*0000*/ 	.byte	0x02, 0x09, 0x01, 0x00, 0x02, 0x02, 0x02, 0x00, 0x02, 0x05, 0x05, 0x00, 0x03, 0x07, 0x01, 0x01
        /*0010*/ 	.byte	0x02, 0x03, 0x01, 0x00, 0x02, 0x06, 0x01, 0x00, 0x04, 0x0b, 0x08, 0x00, 0x09, 0x00, 0x00, 0x00
        /*0020*/ 	.byte	0x00, 0x00, 0x00, 0x00


//--------------------- .nv.info._ZN7cutlass13device_kernelINS_4gemm6kernel13GemmUniversalIN4cute5tupleIJiiiiEEENS1_10collective13CollectiveMmaINS1_35MainloopSm100TmaUmmaWarpSpecializedILi43ELi2ELi4ENS5_IJNS4_1CILi2EEENSA_ILi1EEESC_EEEEENS5_IJNSA_ILi128EEENSA_ILi32EEESG_EEENS_10bfloat16_tENS5_IJlSC_lEEESI_SJ_NS4_8TiledMMAINS4_8MMA_AtomIJNS4_26SM100_MMA_F16BF16_2x1SM_SSISI_SI_fLi128ELi32ELNS4_4UMMA5MajorE0ELSO_0ELNSN_7ScaleInE0ELSP_0EEEEEENS4_6LayoutINS5_IJSC_SC_SC_EEENS5_IJNSA_ILi0EEESU_SU_EEEEENS5_IJNS4_10UnderscoreESX_SX_EEEEENS4_18SM100_TMA_2SM_LOADENS4_14ComposedLayoutINS4_7SwizzleILi2ELi4ELi3EEENS4_18smem_ptr_flag_bitsILi16EEENSS_INS5_IJNSA_ILi8EEESG_EEENS5_IJSG_SC_EEEEEEEvNS4_8identityES10_S1A_vS1B_EENS_8epilogue10collective18CollectiveEpilogueINS1D_23Sm100TmaWarpSpecializedILi2ELi1ELi16ELb1ELb0EEEJNS5_IJNSA_ILi64EEESG_SG_EEENS5_IJNSS_IS1I_SC_EENSS_ISG_SC_EEEEESI_SJ_SI_SJ_NS1D_6fusion15FusionCallbacksIS1H_NS1N_17LinearCombinationISI_fSI_fLNS_15FloatRoundStyleE2EEES1J_S1M_JEEENS4_5SM1004TMEM4LOAD26SM100_TMEM_LOAD_32dp32b16xENS4_13SM90_TMA_LOADES1A_NS4_39AutoVectorizingCopyWithAssumedAlignmentILi128EEENS4_14SM90_TMA_STOREES1A_S1Z_S1Z_EEEvvEEEEvNT_6ParamsE --------------------------
	.section	.nv.info._ZN7cutlass13device_kernelINS_4gemm6kernel13GemmUniversalIN4cute5tupleIJiiiiEEENS1_10collective13CollectiveMmaINS1_35MainloopSm100TmaUmmaWarpSpecializedILi43ELi2ELi4ENS5_IJNS4_1CILi2EEENSA_ILi1EEESC_EEEEENS5_IJNSA_ILi128EEENSA_ILi32EEESG_EEENS_10bfloat16_tENS5_IJlSC_lEEESI_SJ_NS4_8TiledMMAINS4_8MMA_AtomIJNS4_26SM100_MMA_F16BF16_2x1SM_SSISI_SI_fLi128ELi32ELNS4_4UMMA5MajorE0ELSO_0ELNSN_7ScaleInE0ELSP_0EEEEEENS4_6LayoutINS5_IJSC_SC_SC_EEENS5_IJNSA_ILi0EEESU_SU_EEEEENS5_IJNS4_10UnderscoreESX_SX_EEEEENS4_18SM100_TMA_2SM_LOADENS4_14ComposedLayoutINS4_7SwizzleILi2ELi4ELi3EEENS4_18smem_ptr_flag_bitsILi16EEENSS_INS5_IJNSA_ILi8EEESG_EEENS5_IJSG_SC_EEEEEEEvNS4_8identityES10_S1A_vS1B_EENS_8epilogue10collective18CollectiveEpilogueINS1D_23Sm100TmaWarpSpecializedILi2ELi1ELi16ELb1ELb0EEEJNS5_IJNSA_ILi64EEESG_SG_EEENS5_IJNSS_IS1I_SC_EENSS_ISG_SC_EEEEESI_SJ_SI_SJ_NS1D_6fusion15FusionCallbacksIS1H_NS1N_17LinearCombinationISI_fSI_fLNS_15FloatRoundStyleE2EEES1J_S1M_JEEENS4_5SM1004TMEM4LOAD26SM100_TMEM_LOAD_32dp32b16xENS4_13SM90_TMA_LOADES1A_NS4_39AutoVectorizingCopyWithAssumedAlignmentILi128EEENS4_14SM90_TMA_STOREES1A_S1Z_S1Z_EEEvvEEEEvNT_6ParamsE,"",@"SHT_CUDA_INFO"
	.sectionflags	@""
	.align	4


	//----- nvinfo : EIATTR_CUDA_API_VERSION
	.align		4
        /*0000*/ 	.byte	0x04, 0x37
        /*0002*/ 	.short	(.L_31 - .L_30)
.L_30:
        /*0004*/ 	.word	0x00000082


	//----- nvinfo : EIATTR_KPARAM_INFO
	.align		4
.L_31:
        /*0008*/ 	.byte	0x04, 0x17
        /*000a*/ 	.short	(.L_33 - .L_32)
.L_32:
        /*000c*/ 	.word	0x00000000
        /*0010*/ 	.short	0x0000
        /*0012*/ 	.short	0x0000
        /*0014*/ 	.byte	0x00, 0xf0, 0x01, 0x20


	//----- nvinfo : EIATTR_AT_ENTRY_FRAGMENTS
	.align		4
.L_33:
        /*0018*/ 	.byte	0x04, 0x4f
        /*001a*/ 	.short	(.L_35 - .L_34)


	//   ....[0]....
.L_34:
        /*001c*/ 	.word	0x00000007


	//----- nvinfo : EIATTR_RESERVED_SMEM_USED
	.align		4
.L_35:
        /*0020*/ 	.byte	0x01, 0x41
	.zero		2


	//----- nvinfo : EIATTR_SPARSE_MMA_MASK
	.align		4
        /*0024*/ 	.byte	0x03, 0x50
        /*0026*/ 	.short	0x0000


	//----- nvinfo : EIATTR_TCGEN05_2CTA_USED
	.align		4
        /*0028*/ 	.byte	0x01, 0x52
	.zero		2


	//----- nvinfo : EIATTR_MAXREG_COUNT
	.align		4
        /*002c*/ 	.byte	0x03, 0x1b
        /*002e*/ 	.short	0x00ff


	//----- nvinfo : EIATTR_NUM_BARRIERS
	.align		4
        /*0030*/ 	.byte	0x02, 0x4c
        /*0032*/ 	.byte	0x07
	.zero		1


	//----- nvinfo : EIATTR_EXTERNS
	.align		4
        /*0034*/ 	.byte	0x04, 0x0f
        /*0036*/ 	.short	(.L_37 - .L_36)


	//   ....[0]....
	.align		4
.L_36:
        /*0038*/ 	.word	index@(__assertfail)


	//----- nvinfo : EIATTR_MERCURY_ISA_VERSION
	.align		4
.L_37:
        /*003c*/ 	.byte	0x03, 0x5f
        /*003e*/ 	.short	0x0101


	//----- nvinfo : EIATTR_INT_WARP_WIDE_INSTR_OFFSETS
	.align		4
        /*0040*/ 	.byte	0x04, 0x31
        /*0042*/ 	.short	(.L_39 - .L_38)


	//   ....[0]....
.L_38:
        /*0044*/ 	.word	0x000011e0


	//   ....[1]....
        /*0048*/ 	.word	0x00001280


	//   ....[2]....
        /*004c*/ 	.word	0x000025f0


	//   ....[3]....
        /*0050*/ 	.word	0x000059e0


	//   ....[4]....
        /*0054*/ 	.word	0x00005a00


	//   ....[5]....
        /*0058*/ 	.word	0x00005a30


	//   ....[6]....
        /*005c*/ 	.word	0x00006430


	//   ....[7]....
        /*0060*/ 	.word	0x00006570


	//----- nvinfo : EIATTR_COOP_GROUP_MASK_REGIDS
	.align		4
.L_39:
        /*0064*/ 	.byte	0x04, 0x29
        /*0066*/ 	.short	(.L_41 - .L_40)


	//   ....[0]....
.L_40:
        /*0068*/ 	.word	0xffffffff


	//   ....[1]....
        /*006c*/ 	.word	0xffffffff


	//   ....[2]....
        /*0070*/ 	.word	0xffffffff


	//   ....[3]....
        /*0074*/ 	.word	0xffffffff


	//   ....[4]....
        /*0078*/ 	.word	0xffffffff


	//   ....[5]....
        /*007c*/ 	.word	0xffffffff


	//   ....[6]....
        /*0080*/ 	.word	0xffffffff


	//   ....[7]....
        /*0084*/ 	.word	0xffffffff


	//   ....[8]....
        /*0088*/ 	.word	0xffffffff


	//   ....[9]....
        /*008c*/ 	.word	0xffffffff


	//   ....[10]....
        /*0090*/ 	.word	0xffffffff


	//   ....[11]....
        /*0094*/ 	.word	0xffffffff


	//   ....[12]....
        /*0098*/ 	.word	0xffffffff


	//   ....[13]....
        /*009c*/ 	.word	0xffffffff


	//----- nvinfo : EIATTR_COOP_GROUP_INSTR_OFFSETS
	.align		4
.L_41:
        /*00a0*/ 	.byte	0x04, 0x28
        /*00a2*/ 	.short	(.L_43 - .L_42)


	//   ....[0]....
.L_42:
        /*00a4*/ 	.word	0x000000c0


	//   ....[1]....
        /*00a8*/ 	.word	0x00000500


	//   ....[2]....
        /*00ac*/ 	.word	0x00000b90


	//   ....[3]....
        /*00b0*/ 	.word	0x00000ce0


	//   ....[4]....
        /*00b4*/ 	.word	0x00000dd0


	//   ....[5]....
        /*00b8*/ 	.word	0x00000f30


	//   ....[6]....
        /*00bc*/ 	.word	0x000010c0


	//   ....[7]....
        /*00c0*/ 	.word	0x00001300


	//   ....[8]....
        /*00c4*/ 	.word	0x000024d0


	//   ....[9]....
        /*00c8*/ 	.word	0x000048a0


	//   ....[10]....
        /*00cc*/ 	.word	0x00004d70


	//   ....[11]....
        /*00d0*/ 	.word	0x00004da0


	//   ....[12]....
        /*00d4*/ 	.word	0x000058e0


	//   ....[13]....
        /*00d8*/ 	.word	0x00005af0


	//----- nvinfo : EIATTR_VRC_CTA_INIT_COUNT
	.align		4
.L_43:
        /*00dc*/ 	.byte	0x02, 0x4a
        /*00de*/ 	.byte	0x80
	.zero		1


	//----- nvinfo : EIATTR_SYSCALL_OFFSETS
	.align		4
        /*00e0*/ 	.byte	0x04, 0x46
        /*00e2*/ 	.short	(.L_45 - .L_44)


	//   ....[0]....
.L_44:
        /*00e4*/ 	.word	0x00007080


	//   ....[1]....
        /*00e8*/ 	.word	0x00007170


	//   ....[2]....
        /*00ec*/ 	.word	0x00007820


	//----- nvinfo : EIATTR_MBARRIER_INSTR_OFFSETS
	.align		4
.L_45:
        /*00f0*/ 	.byte	0x04, 0x39
        /*00f2*/ 	.short	(.L_47 - .L_46)


	//   ....[0]....
.L_46:
        /*00f4*/ 	.word	0x00000610
        /*00f8*/ 	.word	0x000000ff
        /*00fc*/ 	.word	0x00000000
        /*0100*/ 	.short	0x0100
        /*0102*/ 	.byte	0x08
	.zero		1


	//   ....[1]....
        /*0104*/ 	.word	0x00000620
        /*0108*/ 	.word	0x000000ff
        /*010c*/ 	.word	0x00000158
        /*0110*/ 	.short	0x0100
        /*0112*/ 	.byte	0x08
	.zero		1


	//   ....[2]....
        /*0114*/ 	.word	0x00000630
        /*0118*/ 	.word	0x000000ff
        /*011c*/ 	.word	0x00000008
        /*0120*/ 	.short	0x0100
        /*0122*/ 	.byte	0x08
	.zero		1


	//   ....[3]....
        /*0124*/ 	.word	0x00000640
        /*0128*/ 	.word	0x000000ff
        /*012c*/ 	.word	0x00000160
        /*0130*/ 	.short	0x0100
        /*0132*/ 	.byte	0x08
	.zero		1


	//   ....[4]....
        /*0134*/ 	.word	0x00000650
        /*0138*/ 	.word	0x000000ff
        /*013c*/ 	.word	0x00000010
        /*0140*/ 	.short	0x0100
        /*0142*/ 	.byte	0x08
	.zero		1


	//   ....[5]....
        /*0144*/ 	.word	0x00000660
        /*0148*/ 	.word	0x000000ff
        /*014c*/ 	.word	0x00000168
        /*0150*/ 	.short	0x0100
        /*0152*/ 	.byte	0x08
	.zero		1


	//   ....[6]....
        /*0154*/ 	.word	0x00000670
        /*0158*/ 	.word	0x000000ff
        /*015c*/ 	.word	0x00000018
        /*0160*/ 	.short	0x0100
        /*0162*/ 	.byte	0x08
	.zero		1


	//   ....[7]....
        /*0164*/ 	.word	0x00000680
        /*0168*/ 	.word	0x000000ff
        /*016c*/ 	.word	0x00000170
        /*0170*/ 	.short	0x0100
        /*0172*/ 	.byte	0x08
	.zero		1


	//   ....[8]....
        /*0174*/ 	.word	0x00000690
        /*0178*/ 	.word	0x000000ff
        /*017c*/ 	.word	0x00000020
        /*0180*/ 	.short	0x0100
        /*0182*/ 	.byte	0x08
	.zero		1


	//   ....[9]....
        /*0184*/ 	.word	0x000006a0
        /*0188*/ 	.word	0x000000ff
        /*018c*/ 	.word	0x00000178
        /*0190*/ 	.short	0x0100
        /*0192*/ 	.byte	0x08
	.zero		1


	//   ....[10]....
        /*0194*/ 	.word	0x000006b0
        /*0198*/ 	.word	0x000000ff
        /*019c*/ 	.word	0x00000028
        /*01a0*/ 	.short	0x0100
        /*01a2*/ 	.byte	0x08
	.zero		1


	//   ....[11]....
        /*01a4*/ 	.word	0x000006c0
        /*01a8*/ 	.word	0x000000ff
        /*01ac*/ 	.word	0x00000180
        /*01b0*/ 	.short	0x0100
        /*01b2*/ 	.byte	0x08
	.zero		1


	//   ....[12]....
        /*01b4*/ 	.word	0x000006d0
        /*01b8*/ 	.word	0x000000ff
        /*01bc*/ 	.word	0x00000030
        /*01c0*/ 	.short	0x0100
        /*01c2*/ 	.byte	0x08
	.zero		1


	//   ....[13]....
        /*01c4*/ 	.word	0x000006e0
        /*01c8*/ 	.word	0x000000ff
        /*01cc*/ 	.word	0x00000188
        /*01d0*/ 	.short	0x0100
        /*01d2*/ 	.byte	0x08
	.zero		1


	//   ....[14]....
        /*01d4*/ 	.word	0x000006f0
        /*01d8*/ 	.word	0x000000ff
        /*01dc*/ 	.word	0x00000038
        /*01e0*/ 	.short	0x0100
        /*01e2*/ 	.byte	0x08
	.zero		1


	//   ....[15]....
        /*01e4*/ 	.word	0x00000700
        /*01e8*/ 	.word	0x000000ff
        /*01ec*/ 	.word	0x00000190
        /*01f0*/ 	.short	0x0100
        /*01f2*/ 	.byte	0x08
	.zero		1


	//   ....[16]....
        /*01f4*/ 	.word	0x00000710
        /*01f8*/ 	.word	0x000000ff
        /*01fc*/ 	.word	0x00000040
        /*0200*/ 	.short	0x0100
        /*0202*/ 	.byte	0x08
	.zero		1


	//   ....[17]....
        /*0204*/ 	.word	0x00000720
        /*0208*/ 	.word	0x000000ff
        /*020c*/ 	.word	0x00000198
        /*0210*/ 	.short	0x0100
        /*0212*/ 	.byte	0x08
	.zero		1


	//   ....[18]....
        /*0214*/ 	.word	0x00000730
        /*0218*/ 	.word	0x000000ff
        /*021c*/ 	.word	0x00000048
        /*0220*/ 	.short	0x0100
        /*0222*/ 	.byte	0x08
	.zero		1


	//   ....[19]....
        /*0224*/ 	.word	0x00000740
        /*0228*/ 	.word	0x000000ff
        /*022c*/ 	.word	0x000001a0
        /*0230*/ 	.short	0x0100
        /*0232*/ 	.byte	0x08
	.zero		1


	//   ....[20]....
        /*0234*/ 	.word	0x00000750
        /*0238*/ 	.word	0x000000ff
        /*023c*/ 	.word	0x00000050
        /*0240*/ 	.short	0x0100
        /*0242*/ 	.byte	0x08
	.zero		1


	//   ....[21]....
        /*0244*/ 	.word	0x00000760
        /*0248*/ 	.word	0x000000ff
        /*024c*/ 	.word	0x000001a8
        /*0250*/ 	.short	0x0100
        /*0252*/ 	.byte	0x08
	.zero		1


	//   ....[22]....
        /*0254*/ 	.word	0x00000770
        /*0258*/ 	.word	0x000000ff
        /*025c*/ 	.word	0x00000058
        /*0260*/ 	.short	0x0100
        /*0262*/ 	.byte	0x08
	.zero		1


	//   ....[23]....
        /*0264*/ 	.word	0x00000780
        /*0268*/ 	.word	0x000000ff
        /*026c*/ 	.word	0x000001b0
        /*0270*/ 	.short	0x0100
        /*0272*/ 	.byte	0x08
	.zero		1


	//   ....[24]....
        /*0274*/ 	.word	0x00000790
        /*0278*/ 	.word	0x000000ff
        /*027c*/ 	.word	0x00000060
        /*0280*/ 	.short	0x0100
        /*0282*/ 	.byte	0x08
	.zero		1


	//   ....[25]....
        /*0284*/ 	.word	0x000007a0
        /*0288*/ 	.word	0x000000ff
        /*028c*/ 	.word	0x000001b8
        /*0290*/ 	.short	0x0100
        /*0292*/ 	.byte	0x08
	.zero		1


	//   ....[26]....
        /*0294*/ 	.word	0x000007b0
        /*0298*/ 	.word	0x000000ff
        /*029c*/ 	.word	0x00000068
        /*02a0*/ 	.short	0x0100
        /*02a2*/ 	.byte	0x08
	.zero		1


	//   ....[27]....
        /*02a4*/ 	.word	0x000007c0
        /*02a8*/ 	.word	0x000000ff
        /*02ac*/ 	.word	0x000001c0
        /*02b0*/ 	.short	0x0100
        /*02b2*/ 	.byte	0x08
	.zero		1


	//   ....[28]....
        /*02b4*/ 	.word	0x000007d0
        /*02b8*/ 	.word	0x000000ff
        /*02bc*/ 	.word	0x00000070
        /*02c0*/ 	.short	0x0100
        /*02c2*/ 	.byte	0x08
	.zero		1


	//   ....[29]....
        /*02c4*/ 	.word	0x000007e0
        /*02c8*/ 	.word	0x000000ff
        /*02cc*/ 	.word	0x000001c8
        /*02d0*/ 	.short	0x0100
        /*02d2*/ 	.byte	0x08
	.zero		1


	//   ....[30]....
        /*02d4*/ 	.word	0x000007f0
        /*02d8*/ 	.word	0x000000ff
        /*02dc*/ 	.word	0x00000078
        /*02e0*/ 	.short	0x0100
        /*02e2*/ 	.byte	0x08
	.zero		1


	//   ....[31]....
        /*02e4*/ 	.word	0x00000800
        /*02e8*/ 	.word	0x000000ff
        /*02ec*/ 	.word	0x000001d0
        /*02f0*/ 	.short	0x0100
        /*02f2*/ 	.byte	0x08
	.zero		1


	//   ....[32]....
        /*02f4*/ 	.word	0x00000810
        /*02f8*/ 	.word	0x000000ff
        /*02fc*/ 	.word	0x00000080
        /*0300*/ 	.short	0x0100
        /*0302*/ 	.byte	0x08
	.zero		1


	//   ....[33]....
        /*0304*/ 	.word	0x00000820
        /*0308*/ 	.word	0x000000ff
        /*030c*/ 	.word	0x000001d8
        /*0310*/ 	.short	0x0100
        /*0312*/ 	.byte	0x08
	.zero		1


	//   ....[34]....
        /*0314*/ 	.word	0x00000830
        /*0318*/ 	.word	0x000000ff
        /*031c*/ 	.word	0x00000088
        /*0320*/ 	.short	0x0100
        /*0322*/ 	.byte	0x08
	.zero		1


	//   ....[35]....
        /*0324*/ 	.word	0x00000840
        /*0328*/ 	.word	0x000000ff
        /*032c*/ 	.word	0x000001e0
        /*0330*/ 	.short	0x0100
        /*0332*/ 	.byte	0x08
	.zero		1


	//   ....[36]....
        /*0334*/ 	.word	0x00000850
        /*0338*/ 	.word	0x000000ff
        /*033c*/ 	.word	0x00000090
        /*0340*/ 	.short	0x0100
        /*0342*/ 	.byte	0x08
	.zero		1


	//   ....[37]....
        /*0344*/ 	.word	0x00000860
        /*0348*/ 	.word	0x000000ff
        /*034c*/ 	.word	0x000001e8
        /*0350*/ 	.short	0x0100
        /*0352*/ 	.byte	0x08
	.zero		1


	//   ....[38]....
        /*0354*/ 	.word	0x00000870
        /*0358*/ 	.word	0x000000ff
        /*035c*/ 	.word	0x00000098
        /*0360*/ 	.short	0x0100
        /*0362*/ 	.byte	0x08
	.zero		1


	//   ....[39]....
        /*0364*/ 	.word	0x00000880
        /*0368*/ 	.word	0x000000ff
        /*036c*/ 	.word	0x000001f0
        /*0370*/ 	.short	0x0100
        /*0372*/ 	.byte	0x08
	.zero		1


	//   ....[40]....
        /*0374*/ 	.word	0x00000890
        /*0378*/ 	.word	0x000000ff
        /*037c*/ 	.word	0x000000a0
        /*0380*/ 	.short	0x0100
        /*0382*/ 	.byte	0x08
	.zero		1


	//   ....[41]....
        /*0384*/ 	.word	0x000008a0
        /*0388*/ 	.word	0x000000ff
        /*038c*/ 	.word	0x000001f8
        /*0390*/ 	.short	0x0100
        /*0392*/ 	.byte	0x08
	.zero		1


	//   ....[42]....
        /*0394*/ 	.word	0x000008b0
        /*0398*/ 	.word	0x000000ff
        /*039c*/ 	.word	0x000000a8
        /*03a0*/ 	.short	0x0100
        /*03a2*/ 	.byte	0x08
	.zero		1


	//   ....[43]....
        /*03a4*/ 	.word	0x000008c0
        /*03a8*/ 	.word	0x000000ff
        /*03ac*/ 	.word	0x00000200
        /*03b0*/ 	.short	0x0100
        /*03b2*/ 	.byte	0x08
	.zero		1


	//   ....[44]....
        /*03b4*/ 	.word	0x000008d0
        /*03b8*/ 	.word	0x000000ff
        /*03bc*/ 	.word	0x000000b0
        /*03c0*/ 	.short	0x0100
        /*03c2*/ 	.byte	0x08
	.zero		1


	//   ....[45]....
        /*03c4*/ 	.word	0x000008e0
        /*03c8*/ 	.word	0x000000ff
        /*03cc*/ 	.word	0x00000208
        /*03d0*/ 	.short	0x0100
        /*03d2*/ 	.byte	0x08
	.zero		1


	//   ....[46]....
        /*03d4*/ 	.word	0x000008f0
        /*03d8*/ 	.word	0x000000ff
        /*03dc*/ 	.word	0x000000b8
        /*03e0*/ 	.short	0x0100
        /*03e2*/ 	.byte	0x08
	.zero		1


	//   ....[47]....
        /*03e4*/ 	.word	0x00000900
        /*03e8*/ 	.word	0x000000ff
        /*03ec*/ 	.word	0x00000210
        /*03f0*/ 	.short	0x0100
        /*03f2*/ 	.byte	0x08
	.zero		1


	//   ....[48]....
        /*03f4*/ 	.word	0x00000910
        /*03f8*/ 	.word	0x000000ff
        /*03fc*/ 	.word	0x000000c0
        /*0400*/ 	.short	0x0100
        /*0402*/ 	.byte	0x08
	.zero		1


	//   ....[49]....
        /*0404*/ 	.word	0x00000920
        /*0408*/ 	.word	0x000000ff
        /*040c*/ 	.word	0x00000218
        /*0410*/ 	.short	0x0100
        /*0412*/ 	.byte	0x08
	.zero		1


	//   ....[50]....
        /*0414*/ 	.word	0x00000930
        /*0418*/ 	.word	0x000000ff
        /*041c*/ 	.word	0x000000c8
        /*0420*/ 	.short	0x0100
        /*0422*/ 	.byte	0x08
	.zero		1


	//   ....[51]....
        /*0424*/ 	.word	0x00000940
        /*0428*/ 	.word	0x000000ff
        /*042c*/ 	.word	0x00000220
        /*0430*/ 	.short	0x0100
        /*0432*/ 	.byte	0x08
	.zero		1


	//   ....[52]....
        /*0434*/ 	.word	0x00000950
        /*0438*/ 	.word	0x000000ff
        /*043c*/ 	.word	0x000000d0
        /*0440*/ 	.short	0x0100
        /*0442*/ 	.byte	0x08
	.zero		1


	//   ....[53]....
        /*0444*/ 	.word	0x00000960
        /*0448*/ 	.word	0x000000ff
        /*044c*/ 	.word	0x00000228
        /*0450*/ 	.short	0x0100
        /*0452*/ 	.byte	0x08
	.zero		1


	//   ....[54]....
        /*0454*/ 	.word	0x00000970
        /*0458*/ 	.word	0x000000ff
        /*045c*/ 	.word	0x000000d8
        /*0460*/ 	.short	0x0100
        /*0462*/ 	.byte	0x08
	.zero		1


	//   ....[55]....
        /*0464*/ 	.word	0x00000980
        /*0468*/ 	.word	0x000000ff
        /*046c*/ 	.word	0x00000230
        /*0470*/ 	.short	0x0100
        /*0472*/ 	.byte	0x08
	.zero		1


	//   ....[56]....
        /*0474*/ 	.word	0x00000990
        /*0478*/ 	.word	0x000000ff
        /*047c*/ 	.word	0x000000e0
        /*0480*/ 	.short	0x0100
        /*0482*/ 	.byte	0x08
	.zero		1


	//   ....[57]....
        /*0484*/ 	.word	0x000009a0
        /*0488*/ 	.word	0x000000ff
        /*048c*/ 	.word	0x00000238
        /*0490*/ 	.short	0x0100
        /*0492*/ 	.byte	0x08
	.zero		1


	//   ....[58]....
        /*0494*/ 	.word	0x000009b0
        /*0498*/ 	.word	0x000000ff
        /*049c*/ 	.word	0x000000e8
        /*04a0*/ 	.short	0x0100
        /*04a2*/ 	.byte	0x08
	.zero		1


	//   ....[59]....
        /*04a4*/ 	.word	0x000009c0
        /*04a8*/ 	.word	0x000000ff
        /*04ac*/ 	.word	0x00000240
        /*04b0*/ 	.short	0x0100
        /*04b2*/ 	.byte	0x08
	.zero		1


	//   ....[60]....
        /*04b4*/ 	.word	0x000009d0
        /*04b8*/ 	.word	0x000000ff
        /*04bc*/ 	.word	0x000000f0
        /*04c0*/ 	.short	0x0100
        /*04c2*/ 	.byte	0x08
	.zero		1


	//   ....[61]....
        /*04c4*/ 	.word	0x000009e0
        /*04c8*/ 	.word	0x000000ff
        /*04cc*/ 	.word	0x00000248
        /*04d0*/ 	.short	0x0100
        /*04d2*/ 	.byte	0x08
	.zero		1


	//   ....[62]....
        /*04d4*/ 	.word	0x000009f0
        /*04d8*/ 	.word	0x000000ff
        /*04dc*/ 	.word	0x000000f8
        /*04e0*/ 	.short	0x0100
        /*04e2*/ 	.byte	0x08
	.zero		1


	//   ....[63]....
        /*04e4*/ 	.word	0x00000a00
        /*04e8*/ 	.word	0x000000ff
        /*04ec*/ 	.word	0x00000250
        /*04f0*/ 	.short	0x0100
        /*04f2*/ 	.byte	0x08
	.zero		1


	//   ....[64]....
        /*04f4*/ 	.word	0x00000a10
        /*04f8*/ 	.word	0x000000ff
        /*04fc*/ 	.word	0x00000100
        /*0500*/ 	.short	0x0100
        /*0502*/ 	.byte	0x08
	.zero		1


	//   ....[65]....
        /*0504*/ 	.word	0x00000a20
        /*0508*/ 	.word	0x000000ff
        /*050c*/ 	.word	0x00000258
        /*0510*/ 	.short	0x0100
        /*0512*/ 	.byte	0x08
	.zero		1


	//   ....[66]....
        /*0514*/ 	.word	0x00000a30
        /*0518*/ 	.word	0x000000ff
        /*051c*/ 	.word	0x00000108
        /*0520*/ 	.short	0x0100
        /*0522*/ 	.byte	0x08
	.zero		1


	//   ....[67]....
        /*0524*/ 	.word	0x00000a40
        /*0528*/ 	.word	0x000000ff
        /*052c*/ 	.word	0x00000260
        /*0530*/ 	.short	0x0100
        /*0532*/ 	.byte	0x08
	.zero		1


	//   ....[68]....
        /*0534*/ 	.word	0x00000a50
        /*0538*/ 	.word	0x000000ff
        /*053c*/ 	.word	0x00000110
        /*0540*/ 	.short	0x0100
        /*0542*/ 	.byte	0x08
	.zero		1


	//   ....[69]....
        /*0544*/ 	.word	0x00000a60
        /*0548*/ 	.word	0x000000ff
        /*054c*/ 	.word	0x00000268
        /*0550*/ 	.short	0x0100
        /*0552*/ 	.byte	0x08
	.zero		1


	//   ....[70]....
        /*0554*/ 	.word	0x00000a70
        /*0558*/ 	.word	0x000000ff
        /*055c*/ 	.word	0x00000118
        /*0560*/ 	.short	0x0100
        /*0562*/ 	.byte	0x08
	.zero		1


	//   ....[71]....
        /*0564*/ 	.word	0x00000a80
        /*0568*/ 	.word	0x000000ff
        /*056c*/ 	.word	0x00000270
        /*0570*/ 	.short	0x0100
        /*0572*/ 	.byte	0x08
	.zero		1


	//   ....[72]....
        /*0574*/ 	.word	0x00000a90
        /*0578*/ 	.word	0x000000ff
        /*057c*/ 	.word	0x00000120
        /*0580*/ 	.short	0x0100
        /*0582*/ 	.byte	0x08
	.zero		1


	//   ....[73]....
        /*0584*/ 	.word	0x00000aa0
        /*0588*/ 	.word	0x000000ff
        /*058c*/ 	.word	0x00000278
        /*0590*/ 	.short	0x0100
        /*0592*/ 	.byte	0x08
	.zero		1


	//   ....[74]....
        /*0594*/ 	.word	0x00000ab0
        /*0598*/ 	.word	0x000000ff
        /*059c*/ 	.word	0x00000128
        /*05a0*/ 	.short	0x0100
        /*05a2*/ 	.byte	0x08
	.zero		1


	//   ....[75]....
        /*05a4*/ 	.word	0x00000ac0
        /*05a8*/ 	.word	0x000000ff
        /*05ac*/ 	.word	0x00000280
        /*05b0*/ 	.short	0x0100
        /*05b2*/ 	.byte	0x08
	.zero		1


	//   ....[76]....
        /*05b4*/ 	.word	0x00000ad0
        /*05b8*/ 	.word	0x000000ff
        /*05bc*/ 	.word	0x00000130
        /*05c0*/ 	.short	0x0100
        /*05c2*/ 	.byte	0x08
	.zero		1


	//   ....[77]....
        /*05c4*/ 	.word	0x00000ae0
        /*05c8*/ 	.word	0x000000ff
        /*05cc*/ 	.word	0x00000288
        /*05d0*/ 	.short	0x0100
        /*05d2*/ 	.byte	0x08
	.zero		1


	//   ....[78]....
        /*05d4*/ 	.word	0x00000af0
        /*05d8*/ 	.word	0x000000ff
        /*05dc*/ 	.word	0x00000138
        /*05e0*/ 	.short	0x0100
        /*05e2*/ 	.byte	0x08
	.zero		1


	//   ....[79]....
        /*05e4*/ 	.word	0x00000b00
        /*05e8*/ 	.word	0x000000ff
        /*05ec*/ 	.word	0x00000290
        /*05f0*/ 	.short	0x0100
        /*05f2*/ 	.byte	0x08
	.zero		1


	//   ....[80]....
        /*05f4*/ 	.word	0x00000b10
        /*05f8*/ 	.word	0x000000ff
        /*05fc*/ 	.word	0x00000140
        /*0600*/ 	.short	0x0100
        /*0602*/ 	.byte	0x08
	.zero		1


	//   ....[81]....
        /*0604*/ 	.word	0x00000b20
        /*0608*/ 	.word	0x000000ff
        /*060c*/ 	.word	0x00000298
        /*0610*/ 	.short	0x0100
        /*0612*/ 	.byte	0x08
	.zero		1


	//   ....[82]....
        /*0614*/ 	.word	0x00000b30
        /*0618*/ 	.word	0x000000ff
        /*061c*/ 	.word	0x00000148
        /*0620*/ 	.short	0x0100
        /*0622*/ 	.byte	0x08
	.zero		1


	//   ....[83]....
        /*0624*/ 	.word	0x00000b40
        /*0628*/ 	.word	0x000000ff
        /*062c*/ 	.word	0x000002a0
        /*0630*/ 	.short	0x0100
        /*0632*/ 	.byte	0x08
	.zero		1


	//   ....[84]....
        /*0634*/ 	.word	0x00000b50
        /*0638*/ 	.word	0x000000ff
        /*063c*/ 	.word	0x00000150
        /*0640*/ 	.short	0x0100
        /*0642*/ 	.byte	0x08
	.zero		1


	//   ....[85]....
        /*0644*/ 	.word	0x00000b60
        /*0648*/ 	.word	0x000000ff
        /*064c*/ 	.word	0x000002a8
        /*0650*/ 	.short	0x0100
        /*0652*/ 	.byte	0x08
	.zero		1


	//   ....[86]....
        /*0654*/ 	.word	0x00000c90
        /*0658*/ 	.word	0x000000ff
        /*065c*/ 	.word	0x000002b0
        /*0660*/ 	.short	0x0100
        /*0662*/ 	.byte	0x09
	.zero		1


	//   ....[87]....
        /*0664*/ 	.word	0x00000ca0
        /*0668*/ 	.word	0x000000ff
        /*066c*/ 	.word	0x000002c0
        /*0670*/ 	.short	0x0100
        /*0672*/ 	.byte	0x09
	.zero		1


	//   ....[88]....
        /*0674*/ 	.word	0x00000cb0
        /*0678*/ 	.word	0x000000ff
        /*067c*/ 	.word	0x000002b8
        /*0680*/ 	.short	0x0100
        /*0682*/ 	.byte	0x09
	.zero		1


	//   ....[89]....
        /*0684*/ 	.word	0x00000cc0
        /*0688*/ 	.word	0x000000ff
        /*068c*/ 	.word	0x000002c8
        /*0690*/ 	.short	0x0100
        /*0692*/ 	.byte	0x09
	.zero		1


	//   ....[90]....
        /*0694*/ 	.word	0x00000da0
        /*0698*/ 	.word	0x000000ff
        /*069c*/ 	.word	0x000002d0
        /*06a0*/ 	.short	0x0100
        /*06a2*/ 	.byte	0x08
	.zero		1


	//   ....[91]....
        /*06a4*/ 	.word	0x00000db0
        /*06a8*/ 	.word	0x000000ff
        /*06ac*/ 	.word	0x000002d8
        /*06b0*/ 	.short	0x0100
        /*06b2*/ 	.byte	0x08
	.zero		1


	//   ....[92]....
        /*06b4*/ 	.word	0x00000ee0
        /*06b8*/ 	.word	0x000000ff
        /*06bc*/ 	.word	0x000002e0
        /*06c0*/ 	.short	0x0100
        /*06c2*/ 	.byte	0x08
	.zero		1


	//   ....[93]....
        /*06c4*/ 	.word	0x00000ef0
        /*06c8*/ 	.word	0x000000ff
        /*06cc*/ 	.word	0x000002f0
        /*06d0*/ 	.short	0x0100
        /*06d2*/ 	.byte	0x08
	.zero		1


	//   ....[94]....
        /*06d4*/ 	.word	0x00000f00
        /*06d8*/ 	.word	0x000000ff
        /*06dc*/ 	.word	0x000002e8
        /*06e0*/ 	.short	0x0100
        /*06e2*/ 	.byte	0x08
	.zero		1


	//   ....[95]....
        /*06e4*/ 	.word	0x00000f10
        /*06e8*/ 	.word	0x000000ff
        /*06ec*/ 	.word	0x000002f8
        /*06f0*/ 	.short	0x0100
        /*06f2*/ 	.byte	0x08
	.zero		1


	//   ....[96]....
        /*06f4*/ 	.word	0x00001030
        /*06f8*/ 	.word	0x000000ff
        /*06fc*/ 	.word	0x00000300
        /*0700*/ 	.short	0x0100
        /*0702*/ 	.byte	0x09
	.zero		1


	//   ....[97]....
        /*0704*/ 	.word	0x00001040
        /*0708*/ 	.word	0x000000ff
        /*070c*/ 	.word	0x00000320
        /*0710*/ 	.short	0x0100
        /*0712*/ 	.byte	0x09
	.zero		1


	//   ....[98]....
        /*0714*/ 	.word	0x00001050
        /*0718*/ 	.word	0x000000ff
        /*071c*/ 	.word	0x00000308
        /*0720*/ 	.short	0x0100
        /*0722*/ 	.byte	0x09
	.zero		1


	//   ....[99]....
        /*0724*/ 	.word	0x00001060
        /*0728*/ 	.word	0x000000ff
        /*072c*/ 	.word	0x00000328
        /*0730*/ 	.short	0x0100
        /*0732*/ 	.byte	0x09
	.zero		1


	//   ....[100]....
        /*0734*/ 	.word	0x00001070
        /*0738*/ 	.word	0x000000ff
        /*073c*/ 	.word	0x00000310
        /*0740*/ 	.short	0x0100
        /*0742*/ 	.byte	0x09
	.zero		1


	//   ....[101]....
        /*0744*/ 	.word	0x00001080
        /*0748*/ 	.word	0x000000ff
        /*074c*/ 	.word	0x00000330
        /*0750*/ 	.short	0x0100
        /*0752*/ 	.byte	0x09
	.zero		1


	//   ....[102]....
        /*0754*/ 	.word	0x00001090
        /*0758*/ 	.word	0x000000ff
        /*075c*/ 	.word	0x00000318
        /*0760*/ 	.short	0x0100
        /*0762*/ 	.byte	0x09
	.zero		1


	//   ....[103]....
        /*0764*/ 	.word	0x000010a0
        /*0768*/ 	.word	0x000000ff
        /*076c*/ 	.word	0x00000338
        /*0770*/ 	.short	0x0100
        /*0772*/ 	.byte	0x09
	.zero		1


	//   ....[104]....
        /*0774*/ 	.word	0x00001190
        /*0778*/ 	.word	0x000000ff
        /*077c*/ 	.word	0x00000340
        /*0780*/ 	.short	0x0100
        /*0782*/ 	.byte	0x08
	.zero		1


	//   ....[105]....
        /*0784*/ 	.word	0x000011a0
        /*0788*/ 	.word	0x000000ff
        /*078c*/ 	.word	0x00000350
        /*0790*/ 	.short	0x0100
        /*0792*/ 	.byte	0x08
	.zero		1


	//   ....[106]....
        /*0794*/ 	.word	0x000011b0
        /*0798*/ 	.word	0x000000ff
        /*079c*/ 	.word	0x00000348
        /*07a0*/ 	.short	0x0100
        /*07a2*/ 	.byte	0x08
	.zero		1


	//   ....[107]....
        /*07a4*/ 	.word	0x000011c0
        /*07a8*/ 	.word	0x000000ff
        /*07ac*/ 	.word	0x00000358
        /*07b0*/ 	.short	0x0100
        /*07b2*/ 	.byte	0x08
	.zero		1


	//   ....[108]....
        /*07b4*/ 	.word	0x000012b0
        /*07b8*/ 	.word	0x000000ff
        /*07bc*/ 	.word	0x00000360
        /*07c0*/ 	.short	0x0100
        /*07c2*/ 	.byte	0x06
	.zero		1


	//   ....[109]....
        /*07c4*/ 	.word	0x00001cd0
        /*07c8*/ 	.word	0x00000003
        /*07cc*/ 	.word	0x00000350
        /*07d0*/ 	.short	0x010a
        /*07d2*/ 	.byte	0xff
	.zero		1


	//   ....[110]....
        /*07d4*/ 	.word	0x00001d00
        /*07d8*/ 	.word	0x00000003
        /*07dc*/ 	.word	0x00000340
        /*07e0*/ 	.short	0x0101
        /*07e2*/ 	.byte	0xff
	.zero		1


	//   ....[111]....
        /*07e4*/ 	.word	0x00001e00
        /*07e8*/ 	.word	0x000000ff
        /*07ec*/ 	.word	0x00000158
        /*07f0*/ 	.short	0x010a
        /*07f2*/ 	.byte	0x08
	.zero		1


	//   ....[112]....
        /*07f4*/ 	.word	0x00001ed0
        /*07f8*/ 	.word	0x000000ff
        /*07fc*/ 	.word	0x00000158
        /*0800*/ 	.short	0x010a
        /*0802*/ 	.byte	0x21
	.zero		1


	//   ....[113]....
        /*0804*/ 	.word	0x00002080
        /*0808*/ 	.word	0x000000ff
        /*080c*/ 	.word	0x00000158
        /*0810*/ 	.short	0x010a
        /*0812*/ 	.byte	0x08
	.zero		1


	//   ....[114]....
        /*0814*/ 	.word	0x00002180
        /*0818*/ 	.word	0x000000ff
        /*081c*/ 	.word	0x000002d8
        /*0820*/ 	.short	0x0101
        /*0822*/ 	.byte	0x04
	.zero		1


	//   ....[115]....
        /*0824*/ 	.word	0x000021a0
        /*0828*/ 	.word	0x000000ff
        /*082c*/ 	.word	0x00000158
        /*0830*/ 	.short	0x010a
        /*0832*/ 	.byte	0x08
	.zero		1


	//   ....[116]....
        /*0834*/ 	.word	0x00002220
        /*0838*/ 	.word	0x000000ff
        /*083c*/ 	.word	0x00000158
        /*0840*/ 	.short	0x010a
        /*0842*/ 	.byte	0x11
	.zero		1


	//   ....[117]....
        /*0844*/ 	.word	0x000023b0
        /*0848*/ 	.word	0x000000ff
        /*084c*/ 	.word	0x00000158
        /*0850*/ 	.short	0x010a
        /*0852*/ 	.byte	0x08
	.zero		1


	//   ....[118]....
        /*0854*/ 	.word	0x00002500
        /*0858*/ 	.word	0x00000002
        /*085c*/ 	.word	0x000002e0
        /*0860*/ 	.short	0x010a
        /*0862*/ 	.byte	0xff
	.zero		1


	//   ....[119]....
        /*0864*/ 	.word	0x000025c0
        /*0868*/ 	.word	0x00000002
        /*086c*/ 	.word	0x00000000
        /*0870*/ 	.short	0x0101
        /*0872*/ 	.byte	0xff
	.zero		1


	//   ....[120]....
        /*0874*/ 	.word	0x00002b20
        /*0878*/ 	.word	0x000000ff
        /*087c*/ 	.word	0x00000000
        /*0880*/ 	.short	0x010a
        /*0882*/ 	.byte	0x05
	.zero		1


	//   ....[121]....
        /*0884*/ 	.word	0x00002bb0
        /*0888*/ 	.word	0x000000ff
        /*088c*/ 	.word	0x00000000
        /*0890*/ 	.short	0x010a
        /*0892*/ 	.byte	0x05
	.zero		1


	//   ....[122]....
        /*0894*/ 	.word	0x00002c40
        /*0898*/ 	.word	0x000000ff
        /*089c*/ 	.word	0x00000000
        /*08a0*/ 	.short	0x010a
        /*08a2*/ 	.byte	0x05
	.zero		1


	//   ....[123]....
        /*08a4*/ 	.word	0x00002cd0
        /*08a8*/ 	.word	0x000000ff
        /*08ac*/ 	.word	0x00000000
        /*08b0*/ 	.short	0x010a
        /*08b2*/ 	.byte	0x05
	.zero		1


	//   ....[124]....
        /*08b4*/ 	.word	0x00002d60
        /*08b8*/ 	.word	0x000000ff
        /*08bc*/ 	.word	0x00000000
        /*08c0*/ 	.short	0x010a
        /*08c2*/ 	.byte	0x05
	.zero		1


	//   ....[125]....
        /*08c4*/ 	.word	0x00002df0
        /*08c8*/ 	.word	0x000000ff
        /*08cc*/ 	.word	0x00000000
        /*08d0*/ 	.short	0x010a
        /*08d2*/ 	.byte	0x05
	.zero		1


	//   ....[126]....
        /*08d4*/ 	.word	0x00002e80
        /*08d8*/ 	.word	0x000000ff
        /*08dc*/ 	.word	0x00000000
        /*08e0*/ 	.short	0x010a
        /*08e2*/ 	.byte	0x05
	.zero		1


	//   ....[127]....
        /*08e4*/ 	.word	0x00002f10
        /*08e8*/ 	.word	0x000000ff
        /*08ec*/ 	.word	0x00000000
        /*08f0*/ 	.short	0x010a
        /*08f2*/ 	.byte	0x05
	.zero		1


	//   ....[128]....
        /*08f4*/ 	.word	0x00002fa0
        /*08f8*/ 	.word	0x000000ff
        /*08fc*/ 	.word	0x00000000
        /*0900*/ 	.short	0x010a
        /*0902*/ 	.byte	0x05
	.zero		1


	//   ....[129]....
        /*0904*/ 	.word	0x00003030
        /*0908*/ 	.word	0x000000ff
        /*090c*/ 	.word	0x00000000
        /*0910*/ 	.short	0x010a
        /*0912*/ 	.byte	0x05
	.zero		1


	//   ....[130]....
        /*0914*/ 	.word	0x000030c0
        /*0918*/ 	.word	0x000000ff
        /*091c*/ 	.word	0x00000000
        /*0920*/ 	.short	0x010a
        /*0922*/ 	.byte	0x05
	.zero		1


	//   ....[131]....
        /*0924*/ 	.word	0x00003150
        /*0928*/ 	.word	0x000000ff
        /*092c*/ 	.word	0x00000000
        /*0930*/ 	.short	0x010a
        /*0932*/ 	.byte	0x05
	.zero		1


	//   ....[132]....
        /*0934*/ 	.word	0x000031e0
        /*0938*/ 	.word	0x000000ff
        /*093c*/ 	.word	0x00000000
        /*0940*/ 	.short	0x010a
        /*0942*/ 	.byte	0x05
	.zero		1


	//   ....[133]....
        /*0944*/ 	.word	0x00003270
        /*0948*/ 	.word	0x000000ff
        /*094c*/ 	.word	0x00000000
        /*0950*/ 	.short	0x010a
        /*0952*/ 	.byte	0x05
	.zero		1


	//   ....[134]....
        /*0954*/ 	.word	0x00003300
        /*0958*/ 	.word	0x000000ff
        /*095c*/ 	.word	0x00000000
        /*0960*/ 	.short	0x010a
        /*0962*/ 	.byte	0x05
	.zero		1


	//   ....[135]....
        /*0964*/ 	.word	0x00003390
        /*0968*/ 	.word	0x000000ff
        /*096c*/ 	.word	0x00000000
        /*0970*/ 	.short	0x010a
        /*0972*/ 	.byte	0x05
	.zero		1


	//   ....[136]....
        /*0974*/ 	.word	0x00003420
        /*0978*/ 	.word	0x000000ff
        /*097c*/ 	.word	0x00000000
        /*0980*/ 	.short	0x010a
        /*0982*/ 	.byte	0x05
	.zero		1


	//   ....[137]....
        /*0984*/ 	.word	0x000034b0
        /*0988*/ 	.word	0x000000ff
        /*098c*/ 	.word	0x00000000
        /*0990*/ 	.short	0x010a
        /*0992*/ 	.byte	0x05
	.zero		1


	//   ....[138]....
        /*0994*/ 	.word	0x00003540
        /*0998*/ 	.word	0x000000ff
        /*099c*/ 	.word	0x00000000
        /*09a0*/ 	.short	0x010a
        /*09a2*/ 	.byte	0x05
	.zero		1


	//   ....[139]....
        /*09a4*/ 	.word	0x000035d0
        /*09a8*/ 	.word	0x000000ff
        /*09ac*/ 	.word	0x00000000
        /*09b0*/ 	.short	0x010a
        /*09b2*/ 	.byte	0x05
	.zero		1


	//   ....[140]....
        /*09b4*/ 	.word	0x00003660
        /*09b8*/ 	.word	0x000000ff
        /*09bc*/ 	.word	0x00000000
        /*09c0*/ 	.short	0x010a
        /*09c2*/ 	.byte	0x05
	.zero		1


	//   ....[141]....
        /*09c4*/ 	.word	0x000036f0
        /*09c8*/ 	.word	0x000000ff
        /*09cc*/ 	.word	0x00000000
        /*09d0*/ 	.short	0x010a
        /*09d2*/ 	.byte	0x05
	.zero		1


	//   ....[142]....
        /*09d4*/ 	.word	0x00003780
        /*09d8*/ 	.word	0x000000ff
        /*09dc*/ 	.word	0x00000000
        /*09e0*/ 	.short	0x010a
        /*09e2*/ 	.byte	0x05
	.zero		1


	//   ....[143]....
        /*09e4*/ 	.word	0x00003810
        /*09e8*/ 	.word	0x000000ff
        /*09ec*/ 	.word	0x00000000
        /*09f0*/ 	.short	0x010a
        /*09f2*/ 	.byte	0x05
	.zero		1


	//   ....[144]....
        /*09f4*/ 	.word	0x000038a0
        /*09f8*/ 	.word	0x000000ff
        /*09fc*/ 	.word	0x00000000
        /*0a00*/ 	.short	0x010a
        /*0a02*/ 	.byte	0x05
	.zero		1


	//   ....[145]....
        /*0a04*/ 	.word	0x00003930
        /*0a08*/ 	.word	0x000000ff
        /*0a0c*/ 	.word	0x00000000
        /*0a10*/ 	.short	0x010a
        /*0a12*/ 	.byte	0x05
	.zero		1


	//   ....[146]....
        /*0a14*/ 	.word	0x000039c0
        /*0a18*/ 	.word	0x000000ff
        /*0a1c*/ 	.word	0x00000000
        /*0a20*/ 	.short	0x010a
        /*0a22*/ 	.byte	0x05
	.zero		1


	//   ....[147]....
        /*0a24*/ 	.word	0x00003a50
        /*0a28*/ 	.word	0x000000ff
        /*0a2c*/ 	.word	0x00000000
        /*0a30*/ 	.short	0x010a
        /*0a32*/ 	.byte	0x05
	.zero		1


	//   ....[148]....
        /*0a34*/ 	.word	0x00003ae0
        /*0a38*/ 	.word	0x000000ff
        /*0a3c*/ 	.word	0x00000000
        /*0a40*/ 	.short	0x010a
        /*0a42*/ 	.byte	0x05
	.zero		1


	//   ....[149]....
        /*0a44*/ 	.word	0x00003b70
        /*0a48*/ 	.word	0x000000ff
        /*0a4c*/ 	.word	0x00000000
        /*0a50*/ 	.short	0x010a
        /*0a52*/ 	.byte	0x05
	.zero		1


	//   ....[150]....
        /*0a54*/ 	.word	0x00003c00
        /*0a58*/ 	.word	0x000000ff
        /*0a5c*/ 	.word	0x00000000
        /*0a60*/ 	.short	0x010a
        /*0a62*/ 	.byte	0x05
	.zero		1


	//   ....[151]....
        /*0a64*/ 	.word	0x00003c90
        /*0a68*/ 	.word	0x000000ff
        /*0a6c*/ 	.word	0x00000000
        /*0a70*/ 	.short	0x010a
        /*0a72*/ 	.byte	0x05
	.zero		1


	//   ....[152]....
        /*0a74*/ 	.word	0x00003d20
        /*0a78*/ 	.word	0x000000ff
        /*0a7c*/ 	.word	0x00000000
        /*0a80*/ 	.short	0x010a
        /*0a82*/ 	.byte	0x05
	.zero		1


	//   ....[153]....
        /*0a84*/ 	.word	0x00003db0
        /*0a88*/ 	.word	0x000000ff
        /*0a8c*/ 	.word	0x00000000
        /*0a90*/ 	.short	0x010a
        /*0a92*/ 	.byte	0x05
	.zero		1


	//   ....[154]....
        /*0a94*/ 	.word	0x00003e40
        /*0a98*/ 	.word	0x000000ff
        /*0a9c*/ 	.word	0x00000000
        /*0aa0*/ 	.short	0x010a
        /*0aa2*/ 	.byte	0x05
	.zero		1


	//   ....[155]....
        /*0aa4*/ 	.word	0x00003ed0
        /*0aa8*/ 	.word	0x000000ff
        /*0aac*/ 	.word	0x00000000
        /*0ab0*/ 	.short	0x010a
        /*0ab2*/ 	.byte	0x05
	.zero		1


	//   ....[156]....
        /*0ab4*/ 	.word	0x00003f60
        /*0ab8*/ 	.word	0x000000ff
        /*0abc*/ 	.word	0x00000000
        /*0ac0*/ 	.short	0x010a
        /*0ac2*/ 	.byte	0x05
	.zero		1


	//   ....[157]....
        /*0ac4*/ 	.word	0x00003ff0
        /*0ac8*/ 	.word	0x000000ff
        /*0acc*/ 	.word	0x00000000
        /*0ad0*/ 	.short	0x010a
        /*0ad2*/ 	.byte	0x05
	.zero		1


	//   ....[158]....
        /*0ad4*/ 	.word	0x00004080
        /*0ad8*/ 	.word	0x000000ff
        /*0adc*/ 	.word	0x00000000
        /*0ae0*/ 	.short	0x010a
        /*0ae2*/ 	.byte	0x05
	.zero		1


	//   ....[159]....
        /*0ae4*/ 	.word	0x00004110
        /*0ae8*/ 	.word	0x000000ff
        /*0aec*/ 	.word	0x00000000
        /*0af0*/ 	.short	0x010a
        /*0af2*/ 	.byte	0x05
	.zero		1


	//   ....[160]....
        /*0af4*/ 	.word	0x000041a0
        /*0af8*/ 	.word	0x000000ff
        /*0afc*/ 	.word	0x00000000
        /*0b00*/ 	.short	0x010a
        /*0b02*/ 	.byte	0x05
	.zero		1


	//   ....[161]....
        /*0b04*/ 	.word	0x00004230
        /*0b08*/ 	.word	0x000000ff
        /*0b0c*/ 	.word	0x00000000
        /*0b10*/ 	.short	0x010a
        /*0b12*/ 	.byte	0x05
	.zero		1


	//   ....[162]....
        /*0b14*/ 	.word	0x000042d0
        /*0b18*/ 	.word	0x00000000
        /*0b1c*/ 	.word	0x00000000
        /*0b20*/ 	.short	0x010a
        /*0b22*/ 	.byte	0xff
	.zero		1


	//   ....[163]....
        /*0b24*/ 	.word	0x00004400
        /*0b28*/ 	.word	0x00000000
        /*0b2c*/ 	.word	0x00000340
        /*0b30*/ 	.short	0x010a
        /*0b32*/ 	.byte	0xff
	.zero		1


	//   ....[164]....
        /*0b34*/ 	.word	0x00004470
        /*0b38*/ 	.word	0x00000004
        /*0b3c*/ 	.word	0x00000000
        /*0b40*/ 	.short	0x0101
        /*0b42*/ 	.byte	0xff
	.zero		1


	//   ....[165]....
        /*0b44*/ 	.word	0x00004490
        /*0b48*/ 	.word	0x000000ff
        /*0b4c*/ 	.word	0x000002f0
        /*0b50*/ 	.short	0x010a
        /*0b52*/ 	.byte	0x05
	.zero		1


	//   ....[166]....
        /*0b54*/ 	.word	0x000045b0
        /*0b58*/ 	.word	0x00000000
        /*0b5c*/ 	.word	0x000002e0
        /*0b60*/ 	.short	0x010a
        /*0b62*/ 	.byte	0xff
	.zero		1


	//   ....[167]....
        /*0b64*/ 	.word	0x000046b0
        /*0b68*/ 	.word	0x00000000
        /*0b6c*/ 	.word	0x00000000
        /*0b70*/ 	.short	0x0101
        /*0b72*/ 	.byte	0xff
	.zero		1


	//   ....[168]....
        /*0b74*/ 	.word	0x00004740
        /*0b78*/ 	.word	0x000000ff
        /*0b7c*/ 	.word	0x000002f0
        /*0b80*/ 	.short	0x0106
        /*0b82*/ 	.byte	0x05
	.zero		1


	//   ....[169]....
        /*0b84*/ 	.word	0x00004760
        /*0b88*/ 	.word	0x000000ff
        /*0b8c*/ 	.word	0x000002f0
        /*0b90*/ 	.short	0x010a
        /*0b92*/ 	.byte	0x05
	.zero		1


	//   ....[170]....
        /*0b94*/ 	.word	0x000047f0
        /*0b98*/ 	.word	0x000000ff
        /*0b9c*/ 	.word	0x000002f0
        /*0ba0*/ 	.short	0x0106
        /*0ba2*/ 	.byte	0x04
	.zero		1


	//   ....[171]....
        /*0ba4*/ 	.word	0x00004830
        /*0ba8*/ 	.word	0x00000000
        /*0bac*/ 	.word	0x000002f0
        /*0bb0*/ 	.short	0x010a
        /*0bb2*/ 	.byte	0xff
	.zero		1


	//   ....[172]....
        /*0bb4*/ 	.word	0x00004a70
        /*0bb8*/ 	.word	0x000000ff
        /*0bbc*/ 	.word	0x00000008
        /*0bc0*/ 	.short	0x010a
        /*0bc2*/ 	.byte	0x06
	.zero		1


	//   ....[173]....
        /*0bc4*/ 	.word	0x00004a90
        /*0bc8*/ 	.word	0x000000ff
        /*0bcc*/ 	.word	0x00000008
        /*0bd0*/ 	.short	0x010a
        /*0bd2*/ 	.byte	0x06
	.zero		1


	//   ....[174]....
        /*0bd4*/ 	.word	0x00004c20
        /*0bd8*/ 	.word	0x000000ff
        /*0bdc*/ 	.word	0x00000008
        /*0be0*/ 	.short	0x010a
        /*0be2*/ 	.byte	0x06
	.zero		1


	//   ....[175]....
        /*0be4*/ 	.word	0x00004c40
        /*0be8*/ 	.word	0x000000ff
        /*0bec*/ 	.word	0x00000008
        /*0bf0*/ 	.short	0x010a
        /*0bf2*/ 	.byte	0x06
	.zero		1


	//   ....[176]....
        /*0bf4*/ 	.word	0x00004d00
        /*0bf8*/ 	.word	0x000000ff
        /*0bfc*/ 	.word	0x00000000
        /*0c00*/ 	.short	0x0101
        /*0c02*/ 	.byte	0x07
	.zero		1


	//   ....[177]....
        /*0c04*/ 	.word	0x00005000
        /*0c08*/ 	.word	0x00000000
        /*0c0c*/ 	.word	0x000002e0
        /*0c10*/ 	.short	0x010a
        /*0c12*/ 	.byte	0xff
	.zero		1


	//   ....[178]....
        /*0c14*/ 	.word	0x000050c0
        /*0c18*/ 	.word	0x00000000
        /*0c1c*/ 	.word	0x00000000
        /*0c20*/ 	.short	0x0101
        /*0c22*/ 	.byte	0xff
	.zero		1


	//   ....[179]....
        /*0c24*/ 	.word	0x00005180
        /*0c28*/ 	.word	0x000000ff
        /*0c2c*/ 	.word	0x00000000
        /*0c30*/ 	.short	0x010a
        /*0c32*/ 	.byte	0x06
	.zero		1


	//   ....[180]....
        /*0c34*/ 	.word	0x00005190
        /*0c38*/ 	.word	0x000000ff
        /*0c3c*/ 	.word	0x00000320
        /*0c40*/ 	.short	0x010a
        /*0c42*/ 	.byte	0x0a
	.zero		1


	//   ....[181]....
        /*0c44*/ 	.word	0x00005240
        /*0c48*/ 	.word	0x000000ff
        /*0c4c*/ 	.word	0x00000000
        /*0c50*/ 	.short	0x010a
        /*0c52*/ 	.byte	0x09
	.zero		1


	//   ....[182]....
        /*0c54*/ 	.word	0x00005380
        /*0c58*/ 	.word	0x000000ff
        /*0c5c*/ 	.word	0x00000000
        /*0c60*/ 	.short	0x010a
        /*0c62*/ 	.byte	0x06
	.zero		1


	//   ....[183]....
        /*0c64*/ 	.word	0x000055d0
        /*0c68*/ 	.word	0x000000ff
        /*0c6c*/ 	.word	0x00000000
        /*0c70*/ 	.short	0x010a
        /*0c72*/ 	.byte	0x07
	.zero		1


	//   ....[184]....
        /*0c74*/ 	.word	0x00005660
        /*0c78*/ 	.word	0x000000ff
        /*0c7c*/ 	.word	0x00000000
        /*0c80*/ 	.short	0x010a
        /*0c82*/ 	.byte	0x07
	.zero		1


	//   ....[185]....
        /*0c84*/ 	.word	0x000056f0
        /*0c88*/ 	.word	0x000000ff
        /*0c8c*/ 	.word	0x00000000
        /*0c90*/ 	.short	0x010a
        /*0c92*/ 	.byte	0x07
	.zero		1


	//   ....[186]....
        /*0c94*/ 	.word	0x00005790
        /*0c98*/ 	.word	0x00000000
        /*0c9c*/ 	.word	0x00000000
        /*0ca0*/ 	.short	0x010a
        /*0ca2*/ 	.byte	0xff
	.zero		1


	//   ....[187]....
        /*0ca4*/ 	.word	0x000057d0
        /*0ca8*/ 	.word	0x00000000
        /*0cac*/ 	.word	0x00000000
        /*0cb0*/ 	.short	0x010a
        /*0cb2*/ 	.byte	0xff
	.zero		1


	//   ....[188]....
        /*0cb4*/ 	.word	0x00005840
        /*0cb8*/ 	.word	0x000000ff
        /*0cbc*/ 	.word	0x00000000
        /*0cc0*/ 	.short	0x0101
        /*0cc2*/ 	.byte	0x05
	.zero		1


	//   ....[189]....
        /*0cc4*/ 	.word	0x00005880
        /*0cc8*/ 	.word	0x000000ff
        /*0ccc*/ 	.word	0x00000360
        /*0cd0*/ 	.short	0x010a
        /*0cd2*/ 	.byte	0x08
	.zero		1


	//   ....[190]....
        /*0cd4*/ 	.word	0x000058d0
        /*0cd8*/ 	.word	0x000000ff
        /*0cdc*/ 	.word	0x00000000
        /*0ce0*/ 	.short	0x0101
        /*0ce2*/ 	.byte	0x05
	.zero		1


	//   ....[191]....
        /*0ce4*/ 	.word	0x00005cd0
        /*0ce8*/ 	.word	0x00000000
        /*0cec*/ 	.word	0x000002e0
        /*0cf0*/ 	.short	0x010a
        /*0cf2*/ 	.byte	0xff
	.zero		1


	//   ....[192]....
        /*0cf4*/ 	.word	0x00005db0
        /*0cf8*/ 	.word	0x00000000
        /*0cfc*/ 	.word	0x00000000
        /*0d00*/ 	.short	0x0101
        /*0d02*/ 	.byte	0xff
	.zero		1


	//   ....[193]....
        /*0d04*/ 	.word	0x000060d0
        /*0d08*/ 	.word	0x000000ff
        /*0d0c*/ 	.word	0x000002d8
        /*0d10*/ 	.short	0x010a
        /*0d12*/ 	.byte	0x06
	.zero		1


	//   ....[194]....
        /*0d14*/ 	.word	0x000062b0
        /*0d18*/ 	.word	0x000000ff
        /*0d1c*/ 	.word	0x000002c0
        /*0d20*/ 	.short	0x010a
        /*0d22*/ 	.byte	0x0d
	.zero		1


	//   ....[195]....
        /*0d24*/ 	.word	0x000065c0
        /*0d28*/ 	.word	0x000000ff
        /*0d2c*/ 	.word	0x000002b0
        /*0d30*/ 	.short	0x010b
        /*0d32*/ 	.byte	0x0d
	.zero		1


	//   ....[196]....
        /*0d34*/ 	.word	0x00006620
        /*0d38*/ 	.word	0x000000ff
        /*0d3c*/ 	.word	0x00000000
        /*0d40*/ 	.short	0x0101
        /*0d42*/ 	.byte	0x0e
	.zero		1


	//   ....[197]....
        /*0d44*/ 	.word	0x00006670
        /*0d48*/ 	.word	0x000000ff
        /*0d4c*/ 	.word	0x00000000
        /*0d50*/ 	.short	0x010a
        /*0d52*/ 	.byte	0x04
	.zero		1


	//   ....[198]....
        /*0d54*/ 	.word	0x00006710
        /*0d58*/ 	.word	0x00000000
        /*0d5c*/ 	.word	0x00000000
        /*0d60*/ 	.short	0x010a
        /*0d62*/ 	.byte	0xff
	.zero		1


	//   ....[199]....
        /*0d64*/ 	.word	0x00006a90
        /*0d68*/ 	.word	0x00000000
        /*0d6c*/ 	.word	0x000002e0
        /*0d70*/ 	.short	0x010a
        /*0d72*/ 	.byte	0xff
	.zero		1


	//   ....[200]....
        /*0d74*/ 	.word	0x00006ba0
        /*0d78*/ 	.word	0x00000000
        /*0d7c*/ 	.word	0x00000000
        /*0d80*/ 	.short	0x0101
        /*0d82*/ 	.byte	0xff
	.zero		1


	//   ....[201]....
        /*0d84*/ 	.word	0x00007500
        /*0d88*/ 	.word	0x00000003
        /*0d8c*/ 	.word	0x000002b0
        /*0d90*/ 	.short	0x010a
        /*0d92*/ 	.byte	0xff
	.zero		1


	//   ....[202]....
        /*0d94*/ 	.word	0x00007510
        /*0d98*/ 	.word	0x0000004c
        /*0d9c*/ 	.word	0x00000300
        /*0da0*/ 	.short	0x010a
        /*0da2*/ 	.byte	0xff
	.zero		1


	//   ....[203]....
        /*0da4*/ 	.word	0x00007660
        /*0da8*/ 	.word	0x00000003
        /*0dac*/ 	.word	0x000002b0
        /*0db0*/ 	.short	0x010a
        /*0db2*/ 	.byte	0xff
	.zero		1


	//   ....[204]....
        /*0db4*/ 	.word	0x00007700
        /*0db8*/ 	.word	0x0000004c
        /*0dbc*/ 	.word	0x00000300
        /*0dc0*/ 	.short	0x010a
        /*0dc2*/ 	.byte	0xff
	.zero		1


	//   ....[205]....
        /*0dc4*/ 	.word	0x00007c00
        /*0dc8*/ 	.word	0x00000011
        /*0dcc*/ 	.word	0x00000000
        /*0dd0*/ 	.short	0x0101
        /*0dd2*/ 	.byte	0xff
	.zero		1


	//   ....[206]....
        /*0dd4*/ 	.word	0x00007eb0
        /*0dd8*/ 	.word	0x00000002
        /*0ddc*/ 	.word	0x00000000
        /*0de0*/ 	.short	0x0101
        /*0de2*/ 	.byte	0xff
	.zero		1


	//   ....[207]....
        /*0de4*/ 	.word	0x00008150
        /*0de8*/ 	.word	0x00000003
        /*0dec*/ 	.word	0x00000350
        /*0df0*/ 	.short	0x010a
        /*0df2*/ 	.byte	0xff
	.zero		1


	//   ....[208]....
        /*0df4*/ 	.word	0x000081b0
        /*0df8*/ 	.word	0x00000002
        /*0dfc*/ 	.word	0x00000158
        /*0e00*/ 	.short	0x010a
        /*0e02*/ 	.byte	0xff
	.zero		1


	//   ....[209]....
        /*0e04*/ 	.word	0x00008210
        /*0e08*/ 	.word	0x00000002
        /*0e0c*/ 	.word	0x00000158
        /*0e10*/ 	.short	0x010a
        /*0e12*/ 	.byte	0xff
	.zero		1


	//   ....[210]....
        /*0e14*/ 	.word	0x00008260
        /*0e18*/ 	.word	0x00000002
        /*0e1c*/ 	.word	0x000002e0
        /*0e20*/ 	.short	0x010a
        /*0e22*/ 	.byte	0xff
	.zero		1


	//   ....[211]....
        /*0e24*/ 	.word	0x000082c0
        /*0e28*/ 	.word	0x00000000
        /*0e2c*/ 	.word	0x00000000
        /*0e30*/ 	.short	0x010a
        /*0e32*/ 	.byte	0xff
	.zero		1


	//   ....[212]....
        /*0e34*/ 	.word	0x00008320
        /*0e38*/ 	.word	0x00000000
        /*0e3c*/ 	.word	0x00000000
        /*0e40*/ 	.short	0x010a
        /*0e42*/ 	.byte	0xff
	.zero		1


	//   ....[213]....
        /*0e44*/ 	.word	0x00008380
        /*0e48*/ 	.word	0x00000000
        /*0e4c*/ 	.word	0x00000000
        /*0e50*/ 	.short	0x010a
        /*0e52*/ 	.byte	0xff
	.zero		1


	//   ....[214]....
        /*0e54*/ 	.word	0x000083e0
        /*0e58*/ 	.word	0x00000000
        /*0e5c*/ 	.word	0x00000000
        /*0e60*/ 	.short	0x010a
        /*0e62*/ 	.byte	0xff
	.zero		1


	//   ....[215]....
        /*0e64*/ 	.word	0x00008440
        /*0e68*/ 	.word	0x00000000
        /*0e6c*/ 	.word	0x00000000
        /*0e70*/ 	.short	0x010a
        /*0e72*/ 	.byte	0xff
	.zero		1


	//   ....[216]....
        /*0e74*/ 	.word	0x000084a0
        /*0e78*/ 	.word	0x00000000
        /*0e7c*/ 	.word	0x00000000
        /*0e80*/ 	.short	0x010a
        /*0e82*/ 	.byte	0xff
	.zero		1


	//   ....[217]....
        /*0e84*/ 	.word	0x00008500
        /*0e88*/ 	.word	0x00000000
        /*0e8c*/ 	.word	0x00000000
        /*0e90*/ 	.short	0x010a
        /*0e92*/ 	.byte	0xff
	.zero		1


	//   ....[218]....
        /*0e94*/ 	.word	0x00008560
        /*0e98*/ 	.word	0x00000000
        /*0e9c*/ 	.word	0x00000000
        /*0ea0*/ 	.short	0x010a
        /*0ea2*/ 	.byte	0xff
	.zero		1


	//   ....[219]....
        /*0ea4*/ 	.word	0x000085c0
        /*0ea8*/ 	.word	0x00000000
        /*0eac*/ 	.word	0x00000000
        /*0eb0*/ 	.short	0x010a
        /*0eb2*/ 	.byte	0xff
	.zero		1


	//   ....[220]....
        /*0eb4*/ 	.word	0x00008620
        /*0eb8*/ 	.word	0x00000000
        /*0ebc*/ 	.word	0x00000000
        /*0ec0*/ 	.short	0x010a
        /*0ec2*/ 	.byte	0xff
	.zero		1


	//   ....[221]....
        /*0ec4*/ 	.word	0x00008680
        /*0ec8*/ 	.word	0x00000000
        /*0ecc*/ 	.word	0x00000000
        /*0ed0*/ 	.short	0x010a
        /*0ed2*/ 	.byte	0xff
	.zero		1


	//   ....[222]....
        /*0ed4*/ 	.word	0x000086e0
        /*0ed8*/ 	.word	0x00000000
        /*0edc*/ 	.word	0x00000000
        /*0ee0*/ 	.short	0x010a
        /*0ee2*/ 	.byte	0xff
	.zero		1


	//   ....[223]....
        /*0ee4*/ 	.word	0x00008740
        /*0ee8*/ 	.word	0x00000000
        /*0eec*/ 	.word	0x00000000
        /*0ef0*/ 	.short	0x010a
        /*0ef2*/ 	.byte	0xff
	.zero		1


	//   ....[224]....
        /*0ef4*/ 	.word	0x000087a0
        /*0ef8*/ 	.word	0x00000000
        /*0efc*/ 	.word	0x00000000
        /*0f00*/ 	.short	0x010a
        /*0f02*/ 	.byte	0xff
	.zero		1


	//   ....[225]....
        /*0f04*/ 	.word	0x00008800
        /*0f08*/ 	.word	0x00000000
        /*0f0c*/ 	.word	0x00000000
        /*0f10*/ 	.short	0x010a
        /*0f12*/ 	.byte	0xff
	.zero		1


	//   ....[226]....
        /*0f14*/ 	.word	0x00008860
        /*0f18*/ 	.word	0x00000000
        /*0f1c*/ 	.word	0x00000000
        /*0f20*/ 	.short	0x010a
        /*0f22*/ 	.byte	0xff
	.zero		1


	//   ....[227]....
        /*0f24*/ 	.word	0x000088c0
        /*0f28*/ 	.word	0x00000000
        /*0f2c*/ 	.word	0x00000000
        /*0f30*/ 	.short	0x010a
        /*0f32*/ 	.byte	0xff
	.zero		1


	//   ....[228]....
        /*0f34*/ 	.word	0x00008920
        /*0f38*/ 	.word	0x00000000
        /*0f3c*/ 	.word	0x00000000
        /*0f40*/ 	.short	0x010a
        /*0f42*/ 	.byte	0xff
	.zero		1


	//   ....[229]....
        /*0f44*/ 	.word	0x00008980
        /*0f48*/ 	.word	0x00000000
        /*0f4c*/ 	.word	0x00000000
        /*0f50*/ 	.short	0x010a
        /*0f52*/ 	.byte	0xff
	.zero		1


	//   ....[230]....
        /*0f54*/ 	.word	0x000089e0
        /*0f58*/ 	.word	0x00000000
        /*0f5c*/ 	.word	0x00000000
        /*0f60*/ 	.short	0x010a
        /*0f62*/ 	.byte	0xff
	.zero		1


	//   ....[231]....
        /*0f64*/ 	.word	0x00008a40
        /*0f68*/ 	.word	0x00000000
        /*0f6c*/ 	.word	0x00000000
        /*0f70*/ 	.short	0x010a
        /*0f72*/ 	.byte	0xff
	.zero		1


	//   ....[232]....
        /*0f74*/ 	.word	0x00008aa0
        /*0f78*/ 	.word	0x00000000
        /*0f7c*/ 	.word	0x00000000
        /*0f80*/ 	.short	0x010a
        /*0f82*/ 	.byte	0xff
	.zero		1


	//   ....[233]....
        /*0f84*/ 	.word	0x00008b00
        /*0f88*/ 	.word	0x00000000
        /*0f8c*/ 	.word	0x00000000
        /*0f90*/ 	.short	0x010a
        /*0f92*/ 	.byte	0xff
	.zero		1


	//   ....[234]....
        /*0f94*/ 	.word	0x00008b60
        /*0f98*/ 	.word	0x00000000
        /*0f9c*/ 	.word	0x00000000
        /*0fa0*/ 	.short	0x010a
        /*0fa2*/ 	.byte	0xff
	.zero		1


	//   ....[235]....
        /*0fa4*/ 	.word	0x00008bc0
        /*0fa8*/ 	.word	0x00000000
        /*0fac*/ 	.word	0x00000000
        /*0fb0*/ 	.short	0x010a
        /*0fb2*/ 	.byte	0xff
	.zero		1


	//   ....[236]....
        /*0fb4*/ 	.word	0x00008c20
        /*0fb8*/ 	.word	0x00000000
        /*0fbc*/ 	.word	0x00000000
        /*0fc0*/ 	.short	0x010a
        /*0fc2*/ 	.byte	0xff
	.zero		1


	//   ....[237]....
        /*0fc4*/ 	.word	0x00008c80
        /*0fc8*/ 	.word	0x00000000
        /*0fcc*/ 	.word	0x00000000
        /*0fd0*/ 	.short	0x010a
        /*0fd2*/ 	.byte	0xff
	.zero		1


	//   ....[238]....
        /*0fd4*/ 	.word	0x00008ce0
        /*0fd8*/ 	.word	0x00000000
        /*0fdc*/ 	.word	0x00000000
        /*0fe0*/ 	.short	0x010a
        /*0fe2*/ 	.byte	0xff
	.zero		1


	//   ....[239]....
        /*0fe4*/ 	.word	0x00008d40
        /*0fe8*/ 	.word	0x00000000
        /*0fec*/ 	.word	0x00000000
        /*0ff0*/ 	.short	0x010a
        /*0ff2*/ 	.byte	0xff
	.zero		1


	//   ....[240]....
        /*0ff4*/ 	.word	0x00008da0
        /*0ff8*/ 	.word	0x00000000
        /*0ffc*/ 	.word	0x00000000
        /*1000*/ 	.short	0x010a
        /*1002*/ 	.byte	0xff
	.zero		1


	//   ....[241]....
        /*1004*/ 	.word	0x00008e00
        /*1008*/ 	.word	0x00000000
        /*100c*/ 	.word	0x00000000
        /*1010*/ 	.short	0x010a
        /*1012*/ 	.byte	0xff
	.zero		1


	//   ....[242]....
        /*1014*/ 	.word	0x00008e60
        /*1018*/ 	.word	0x00000000
        /*101c*/ 	.word	0x00000000
        /*1020*/ 	.short	0x010a
        /*1022*/ 	.byte	0xff
	.zero		1


	//   ....[243]....
        /*1024*/ 	.word	0x00008ec0
        /*1028*/ 	.word	0x00000000
        /*102c*/ 	.word	0x00000000
        /*1030*/ 	.short	0x010a
        /*1032*/ 	.byte	0xff
	.zero		1


	//   ....[244]....
        /*1034*/ 	.word	0x00008f20
        /*1038*/ 	.word	0x00000000
        /*103c*/ 	.word	0x00000000
        /*1040*/ 	.short	0x010a
        /*1042*/ 	.byte	0xff
	.zero		1


	//   ....[245]....
        /*1044*/ 	.word	0x00008f80
        /*1048*/ 	.word	0x00000000
        /*104c*/ 	.word	0x00000000
        /*1050*/ 	.short	0x010a
        /*1052*/ 	.byte	0xff
	.zero		1


	//   ....[246]....
        /*1054*/ 	.word	0x00008fe0
        /*1058*/ 	.word	0x00000000
        /*105c*/ 	.word	0x00000000
        /*1060*/ 	.short	0x010a
        /*1062*/ 	.byte	0xff
	.zero		1


	//   ....[247]....
        /*1064*/ 	.word	0x00009040
        /*1068*/ 	.word	0x00000000
        /*106c*/ 	.word	0x00000000
        /*1070*/ 	.short	0x010a
        /*1072*/ 	.byte	0xff
	.zero		1


	//   ....[248]....
        /*1074*/ 	.word	0x000090a0
        /*1078*/ 	.word	0x00000000
        /*107c*/ 	.word	0x00000000
        /*1080*/ 	.short	0x010a
        /*1082*/ 	.byte	0xff
	.zero		1


	//   ....[249]....
        /*1084*/ 	.word	0x00009100
        /*1088*/ 	.word	0x00000000
        /*108c*/ 	.word	0x00000000
        /*1090*/ 	.short	0x010a
        /*1092*/ 	.byte	0xff
	.zero		1


	//   ....[250]....
        /*1094*/ 	.word	0x00009160
        /*1098*/ 	.word	0x00000000
        /*109c*/ 	.word	0x00000000
        /*10a0*/ 	.short	0x010a
        /*10a2*/ 	.byte	0xff
	.zero		1


	//   ....[251]....
        /*10a4*/ 	.word	0x000091c0
        /*10a8*/ 	.word	0x00000000
        /*10ac*/ 	.word	0x00000000
        /*10b0*/ 	.short	0x010a
        /*10b2*/ 	.byte	0xff
	.zero		1


	//   ....[252]....
        /*10b4*/ 	.word	0x00009220
        /*10b8*/ 	.word	0x00000000
        /*10bc*/ 	.word	0x00000000
        /*10c0*/ 	.short	0x010a
        /*10c2*/ 	.byte	0xff
	.zero		1


	//   ....[253]....
        /*10c4*/ 	.word	0x00009270
        /*10c8*/ 	.word	0x00000000
        /*10cc*/ 	.word	0x00000340
        /*10d0*/ 	.short	0x010a
        /*10d2*/ 	.byte	0xff
	.zero		1


	//   ....[254]....
        /*10d4*/ 	.word	0x000092d0
        /*10d8*/ 	.word	0x00000000
        /*10dc*/ 	.word	0x000002f0
        /*10e0*/ 	.short	0x010a
        /*10e2*/ 	.byte	0xff
	.zero		1


	//   ....[255]....
        /*10e4*/ 	.word	0x00009320
        /*10e8*/ 	.word	0x00000000
        /*10ec*/ 	.word	0x000002e0
        /*10f0*/ 	.short	0x010a
        /*10f2*/ 	.byte	0xff
	.zero		1


	//   ....[0]....
        /*10f4*/ 	.word	0x00009380
        /*10f8*/ 	.word	0x00000000
        /*10fc*/ 	.word	0x000002f0
        /*1100*/ 	.short	0x010a
        /*1102*/ 	.byte	0xff
	.zero		1


	//   ....[1]....
        /*1104*/ 	.word	0x000093e0
        /*1108*/ 	.word	0x00000004
        /*110c*/ 	.word	0x00000008
        /*1110*/ 	.short	0x010a
        /*1112*/ 	.byte	0xff
	.zero		1


	//   ....[2]....
        /*1114*/ 	.word	0x000094c0
        /*1118*/ 	.word	0x00000002
        /*111c*/ 	.word	0x00000008
        /*1120*/ 	.short	0x010a
        /*1122*/ 	.byte	0xff
	.zero		1


	//   ....[3]....
        /*1124*/ 	.word	0x00009510
        /*1128*/ 	.word	0x00000000
        /*112c*/ 	.word	0x000002e0
        /*1130*/ 	.short	0x010a
        /*1132*/ 	.byte	0xff
	.zero		1


	//   ....[4]....
        /*1134*/ 	.word	0x00009570
        /*1138*/ 	.word	0x00000000
        /*113c*/ 	.word	0x00000320
        /*1140*/ 	.short	0x010a
        /*1142*/ 	.byte	0xff
	.zero		1


	//   ....[5]....
        /*1144*/ 	.word	0x000095d0
        /*1148*/ 	.word	0x00000000
        /*114c*/ 	.word	0x00000000
        /*1150*/ 	.short	0x010a
        /*1152*/ 	.byte	0xff
	.zero		1


	//   ....[6]....
        /*1154*/ 	.word	0x00009630
        /*1158*/ 	.word	0x00000000
        /*115c*/ 	.word	0x00000000
        /*1160*/ 	.short	0x010a
        /*1162*/ 	.byte	0xff
	.zero		1


	//   ....[7]....
        /*1164*/ 	.word	0x00009690
        /*1168*/ 	.word	0x00000000
        /*116c*/ 	.word	0x00000000
        /*1170*/ 	.short	0x010a
        /*1172*/ 	.byte	0xff
	.zero		1


	//   ....[8]....
        /*1174*/ 	.word	0x000096f0
        /*1178*/ 	.word	0x00000000
        /*117c*/ 	.word	0x00000000
        /*1180*/ 	.short	0x010a
        /*1182*/ 	.byte	0xff
	.zero		1


	//   ....[9]....
        /*1184*/ 	.word	0x00009750
        /*1188*/ 	.word	0x00000000
        /*118c*/ 	.word	0x00000360
        /*1190*/ 	.short	0x010a
        /*1192*/ 	.byte	0xff
	.zero		1


	//   ....[10]....
        /*1194*/ 	.word	0x000097a0
        /*1198*/ 	.word	0x00000000
        /*119c*/ 	.word	0x000002e0
        /*11a0*/ 	.short	0x010a
        /*11a2*/ 	.byte	0xff
	.zero		1


	//   ....[11]....
        /*11a4*/ 	.word	0x00009800
        /*11a8*/ 	.word	0x00000000
        /*11ac*/ 	.word	0x000002d8
        /*11b0*/ 	.short	0x010a
        /*11b2*/ 	.byte	0xff
	.zero		1


	//   ....[12]....
        /*11b4*/ 	.word	0x00009860
        /*11b8*/ 	.word	0x00000003
        /*11bc*/ 	.word	0x000002c0
        /*11c0*/ 	.short	0x010a
        /*11c2*/ 	.byte	0xff
	.zero		1


	//   ....[13]....
        /*11c4*/ 	.word	0x000098c0
        /*11c8*/ 	.word	0x00000000
        /*11cc*/ 	.word	0x00000000
        /*11d0*/ 	.short	0x010a
        /*11d2*/ 	.byte	0xff
	.zero		1


	//   ....[14]....
        /*11d4*/ 	.word	0x00009910
        /*11d8*/ 	.word	0x00000000
        /*11dc*/ 	.word	0x000002e0
        /*11e0*/ 	.short	0x010a
        /*11e2*/ 	.byte	0xff
	.zero		1


	//   ....[15]....
        /*11e4*/ 	.word	0x00009960
        /*11e8*/ 	.word	0x00000003
        /*11ec*/ 	.word	0x000002b0
        /*11f0*/ 	.short	0x010a
        /*11f2*/ 	.byte	0xff
	.zero		1


	//   ....[16]....
        /*11f4*/ 	.word	0x000099b0
        /*11f8*/ 	.word	0x0000004c
        /*11fc*/ 	.word	0x00000300
        /*1200*/ 	.short	0x010a
        /*1202*/ 	.byte	0xff
	.zero		1


	//----- nvinfo : EIATTR_NUM_MBARRIERS
	.align		4
.L_47:
        /*1204*/ 	.byte	0x03, 0x38
        /*1206*/ 	.short	0x006d


	//----- nvinfo : EIATTR_EXIT_INSTR_OFFSETS
	.align		4
        /*1208*/ 	.byte	0x04, 0x1c
        /*120a*/ 	.short	(.L_49 - .L_48)


	//   ....[0]....
.L_48:
        /*120c*/ 	.word	0x00004300


	//   ....[1]....
        /*1210*/ 	.word	0x00004800


	//   ....[2]....
        /*1214*/ 	.word	0x00004860


	//   ....[3]....
        /*1218*/ 	.word	0x00005b00


	//   ....[4]....
        /*121c*/ 	.word	0x00006740


	//   ....[5]....
        /*1220*/ 	.word	0x00006780


	//   ....[6]....
        /*1224*/ 	.word	0x00008060


	//   ....[7]....
        /*1228*/ 	.word	0x000080e0


	//   ....[8]....
        /*122c*/ 	.word	0x00008110


	//   ....[9]....
        /*1230*/ 	.word	0x00008140


	//----- nvinfo : EIATTR_MAX_THREADS
	.align		4
.L_49:
        /*1234*/ 	.byte	0x04, 0x05
        /*1236*/ 	.short	(.L_51 - .L_50)
.L_50:
        /*1238*/ 	.word	0x00000100
        /*123c*/ 	.word	0x00000001
        /*1240*/ 	.word	0x00000001


	//----- nvinfo : EIATTR_CRS_STACK_SIZE
	.align		4
.L_51:
        /*1244*/ 	.byte	0x04, 0x1e
        /*1246*/ 	.short	(.L_53 - .L_52)
.L_52:
        /*1248*/ 	.word	0x00000000


	//----- nvinfo : EIATTR_CBANK_PARAM_SIZE
	.align		4
.L_53:
        /*124c*/ 	.byte	0x03, 0x19
        /*124e*/ 	.short	0x0800


	//----- nvinfo : EIATTR_PARAM_CBANK
	.align		4
        /*1250*/ 	.byte	0x04, 0x0a
        /*1252*/ 	.short	(.L_55 - .L_54)
	.align		4
.L_54:
        /*1254*/ 	.word	index@(.nv.constant0._ZN7cutlass13device_kernelINS_4gemm6kernel13GemmUniversalIN4cute5tupleIJiiiiEEENS1_10collective13CollectiveMmaINS1_35MainloopSm100TmaUmmaWarpSpecializedILi43ELi2ELi4ENS5_IJNS4_1CILi2EEENSA_ILi1EEESC_EEEEENS5_IJNSA_ILi128EEENSA_ILi32EEESG_EEENS_10bfloat16_tENS5_IJlSC_lEEESI_SJ_NS4_8TiledMMAINS4_8MMA_AtomIJNS4_26SM100_MMA_F16BF16_2x1SM_SSISI_SI_fLi128ELi32ELNS4_4UMMA5MajorE0ELSO_0ELNSN_7ScaleInE0ELSP_0EEEEEENS4_6LayoutINS5_IJSC_SC_SC_EEENS5_IJNSA_ILi0EEESU_SU_EEEEENS5_IJNS4_10UnderscoreESX_SX_EEEEENS4_18SM100_TMA_2SM_LOADENS4_14ComposedLayoutINS4_7SwizzleILi2ELi4ELi3EEENS4_18smem_ptr_flag_bitsILi16EEENSS_INS5_IJNSA_ILi8EEESG_EEENS5_IJSG_SC_EEEEEEEvNS4_8identityES10_S1A_vS1B_EENS_8epilogue10collective18CollectiveEpilogueINS1D_23Sm100TmaWarpSpecializedILi2ELi1ELi16ELb1ELb0EEEJNS5_IJNSA_ILi64EEESG_SG_EEENS5_IJNSS_IS1I_SC_EENSS_ISG_SC_EEEEESI_SJ_SI_SJ_NS1D_6fusion15FusionCallbacksIS1H_NS1N_17LinearCombinationISI_fSI_fLNS_15FloatRoundStyleE2EEES1J_S1M_JEEENS4_5SM1004TMEM4LOAD26SM100_TMEM_LOAD_32dp32b16xENS4_13SM90_TMA_LOADES1A_NS4_39AutoVectorizingCopyWithAssumedAlignmentILi128EEENS4_14SM90_TMA_STOREES1A_S1Z_S1Z_EEEvvEEEEvNT_6ParamsE)
        /*1258*/ 	.short	0x0380
        /*125a*/ 	.short	0x0800


	//----- nvinfo : EIATTR_SW_WAR
	.align		4
.L_55:
        /*125c*/ 	.byte	0x04, 0x36
        /*125e*/ 	.short	(.L_57 - .L_56)
.L_56:
        /*1260*/ 	.word	0x00000008
.L_57:


//--------------------- .nv.callgraph             --------------------------
	.section	.nv.callgraph,"",@"SHT_CUDA_CALLGRAPH"
	.align	4
	.sectionentsize	8
	.align		4
        /*0000*/ 	.word	0x00000000
	.align		4
        /*0004*/ 	.word	0xffffffff
	.align		4
        /*0008*/ 	.word	index@(_ZN7cutlass13device_kernelINS_4gemm6kernel13GemmUniversalIN4cute5tupleIJiiiiEEENS1_10collective13CollectiveMmaINS1_35MainloopSm100TmaUmmaWarpSpecializedILi43ELi2ELi4ENS5_IJNS4_1CILi2EEENSA_ILi1EEESC_EEEEENS5_IJNSA_ILi128EEENSA_ILi32EEESG_EEENS_10bfloat16_tENS5_IJlSC_lEEESI_SJ_NS4_8TiledMMAINS4_8MMA_AtomIJNS4_26SM100_MMA_F16BF16_2x1SM_SSISI_SI_fLi128ELi32ELNS4_4UMMA5MajorE0ELSO_0ELNSN_7ScaleInE0ELSP_0EEEEEENS4_6LayoutINS5_IJSC_SC_SC_EEENS5_IJNSA_ILi0EEESU_SU_EEEEENS5_IJNS4_10UnderscoreESX_SX_EEEEENS4_18SM100_TMA_2SM_LOADENS4_14ComposedLayoutINS4_7SwizzleILi2ELi4ELi3EEENS4_18smem_ptr_flag_bitsILi16EEENSS_INS5_IJNSA_ILi8EEESG_EEENS5_IJSG_SC_EEEEEEEvNS4_8identityES10_S1A_vS1B_EENS_8epilogue10collective18CollectiveEpilogueINS1D_23Sm100TmaWarpSpecializedILi2ELi1ELi16ELb1ELb0EEEJNS5_IJNSA_ILi64EEESG_SG_EEENS5_IJNSS_IS1I_SC_EENSS_ISG_SC_EEEEESI_SJ_SI_SJ_NS1D_6fusion15FusionCallbacksIS1H_NS1N_17LinearCombinationISI_fSI_fLNS_15FloatRoundStyleE2EEES1J_S1M_JEEENS4_5SM1004TMEM4LOAD26SM100_TMEM_LOAD_32dp32b16xENS4_13SM90_TMA_LOADES1A_NS4_39AutoVectorizingCopyWithAssumedAlignmentILi128EEENS4_14SM90_TMA_STOREES1A_S1Z_S1Z_EEEvvEEEEvNT_6ParamsE)
	.align		4
        /*000c*/ 	.word	index@(__assertfail)
	.align		4
        /*0010*/ 	.word	0x00000000
	.align		4
        /*0014*/ 	.word	0xfffffffe
	.align		4
        /*0018*/ 	.word	0x00000000
	.align		4
        /*001c*/ 	.word	0xfffffffd
	.align		4
        /*0020*/ 	.word	0x00000000
	.align		4
        /*0024*/ 	.word	0xfffffffc


//--------------------- .nv.constant4             --------------------------
	.section	.nv.constant4,"a",@progbits
	.align	8
	.align		8
.nv.constant4:
        /*0000*/ 	.dword	__assertfail
	.align		8
        /*0008*/ 	.dword	__unnamed_1
	.align		8
        /*0010*/ 	.dword	__unnamed_2
	.align		8
        /*0018*/ 	.dword	_ZN40_INTERNAL_0f13bb61_4_k_cu_0aeb3125_161644cuda3std3__45__cpo5beginE
	.align		8
        /*0020*/ 	.dword	_ZN40_INTERNAL_0f13bb61_4_k_cu_0aeb3125_161644cuda3std3__45__cpo3endE
	.align		8
        /*0028*/ 	.dword	_ZN40_INTERNAL_0f13bb61_4_k_cu_0aeb3125_161644cuda3std3__45__cpo6cbeginE
	.align		8
        /*0030*/ 	.dword	_ZN40_INTERNAL_0f13bb61_4_k_cu_0aeb3125_161644cuda3std3__45__cpo4cendE
	.align		8
        /*0038*/ 	.dword	_ZN40_INTERNAL_0f13bb61_4_k_cu_0aeb3125_161644cuda3std3__442_GLOBAL__N__0f13bb61_4_k_cu_0aeb3125_161646ignoreE
	.align		8
        /*0040*/ 	.dword	_ZN40_INTERNAL_0f13bb61_4_k_cu_0aeb3125_161644cuda3std3__419piecewise_constructE
	.align		8
        /*0048*/ 	.dword	_ZN40_INTERNAL_0f13bb61_4_k_cu_0aeb3125_161644cuda3std3__48in_placeE
	.align		8
        /*0050*/ 	.dword	_ZN40_INTERNAL_0f13bb61_4_k_cu_0aeb3125_161644cuda3std6ranges3__45__cpo4swapE
	.align		8
        /*0058*/ 	.dword	_ZN40_INTERNAL_0f13bb61_4_k_cu_0aeb3125_161644cuda3std6ranges3__45__cpo9iter_moveE
	.align		8
        /*0060*/ 	.dword	_ZN40_INTERNAL_0f13bb61_4_k_cu_0aeb3125_161644cute7productE
	.align		8
        /*0068*/ 	.dword	_ZN40_INTERNAL_0f13bb61_4_k_cu_0aeb3125_161644cute1_E
	.align		8
        /*0070*/ 	.dword	$str$25
	.align		8
        /*0078*/ 	.dword	$str$26
	.align		8
        /*0080*/ 	.dword	$str$27
	.align		8
        /*0088*/ 	.dword	$str$28


//--------------------- .text._ZN7cutlass13device_kernelINS_4gemm6kernel13GemmUniversalIN4cute5tupleIJiiiiEEENS1_10collective13CollectiveMmaINS1_35MainloopSm100TmaUmmaWarpSpecializedILi43ELi2ELi4ENS5_IJNS4_1CILi2EEENSA_ILi1EEESC_EEEEENS5_IJNSA_ILi128EEENSA_ILi32EEESG_EEENS_10bfloat16_tENS5_IJlSC_lEEESI_SJ_NS4_8TiledMMAINS4_8MMA_AtomIJNS4_26SM100_MMA_F16BF16_2x1SM_SSISI_SI_fLi128ELi32ELNS4_4UMMA5MajorE0ELSO_0ELNSN_7ScaleInE0ELSP_0EEEEEENS4_6LayoutINS5_IJSC_SC_SC_EEENS5_IJNSA_ILi0EEESU_SU_EEEEENS5_IJNS4_10UnderscoreESX_SX_EEEEENS4_18SM100_TMA_2SM_LOADENS4_14ComposedLayoutINS4_7SwizzleILi2ELi4ELi3EEENS4_18smem_ptr_flag_bitsILi16EEENSS_INS5_IJNSA_ILi8EEESG_EEENS5_IJSG_SC_EEEEEEEvNS4_8identityES10_S1A_vS1B_EENS_8epilogue10collective18CollectiveEpilogueINS1D_23Sm100TmaWarpSpecializedILi2ELi1ELi16ELb1ELb0EEEJNS5_IJNSA_ILi64EEESG_SG_EEENS5_IJNSS_IS1I_SC_EENSS_ISG_SC_EEEEESI_SJ_SI_SJ_NS1D_6fusion15FusionCallbacksIS1H_NS1N_17LinearCombinationISI_fSI_fLNS_15FloatRoundStyleE2EEES1J_S1M_JEEENS4_5SM1004TMEM4LOAD26SM100_TMEM_LOAD_32dp32b16xENS4_13SM90_TMA_LOADES1A_NS4_39AutoVectorizingCopyWithAssumedAlignmentILi128EEENS4_14SM90_TMA_STOREES1A_S1Z_S1Z_EEEvvEEEEvNT_6ParamsE --------------------------
	.section	.text._ZN7cutlass13device_kernelINS_4gemm6kernel13GemmUniversalIN4cute5tupleIJiiiiEEENS1_10collective13CollectiveMmaINS1_35MainloopSm100TmaUmmaWarpSpecializedILi43ELi2ELi4ENS5_IJNS4_1CILi2EEENSA_ILi1EEESC_EEEEENS5_IJNSA_ILi128EEENSA_ILi32EEESG_EEENS_10bfloat16_tENS5_IJlSC_lEEESI_SJ_NS4_8TiledMMAINS4_8MMA_AtomIJNS4_26SM100_MMA_F16BF16_2x1SM_SSISI_SI_fLi128ELi32ELNS4_4UMMA5MajorE0ELSO_0ELNSN_7ScaleInE0ELSP_0EEEEEENS4_6LayoutINS5_IJSC_SC_SC_EEENS5_IJNSA_ILi0EEESU_SU_EEEEENS5_IJNS4_10UnderscoreESX_SX_EEEEENS4_18SM100_TMA_2SM_LOADENS4_14ComposedLayoutINS4_7SwizzleILi2ELi4ELi3EEENS4_18smem_ptr_flag_bitsILi16EEENSS_INS5_IJNSA_ILi8EEESG_EEENS5_IJSG_SC_EEEEEEEvNS4_8identityES10_S1A_vS1B_EENS_8epilogue10collective18CollectiveEpilogueINS1D_23Sm100TmaWarpSpecializedILi2ELi1ELi16ELb1ELb0EEEJNS5_IJNSA_ILi64EEESG_SG_EEENS5_IJNSS_IS1I_SC_EENSS_ISG_SC_EEEEESI_SJ_SI_SJ_NS1D_6fusion15FusionCallbacksIS1H_NS1N_17LinearCombinationISI_fSI_fLNS_15FloatRoundStyleE2EEES1J_S1M_JEEENS4_5SM1004TMEM4LOAD26SM100_TMEM_LOAD_32dp32b16xENS4_13SM90_TMA_LOADES1A_NS4_39AutoVectorizingCopyWithAssumedAlignmentILi128EEENS4_14SM90_TMA_STOREES1A_S1Z_S1Z_EEEvvEEEEvNT_6ParamsE,"ax",@progbits
	.align	128
.text._ZN7cutlass13device_kernelINS_4gemm6kernel13GemmUniversalIN4cute5tupleIJiiiiEEENS1_10collective13CollectiveMmaINS1_35MainloopSm100TmaUmmaWarpSpecializedILi43ELi2ELi4ENS5_IJNS4_1CILi2EEENSA_ILi1EEESC_EEEEENS5_IJNSA_ILi128EEENSA_ILi32EEESG_EEENS_10bfloat16_tENS5_IJlSC_lEEESI_SJ_NS4_8TiledMMAINS4_8MMA_AtomIJNS4_26SM100_MMA_F16BF16_2x1SM_SSISI_SI_fLi128ELi32ELNS4_4UMMA5MajorE0ELSO_0ELNSN_7ScaleInE0ELSP_0EEEEEENS4_6LayoutINS5_IJSC_SC_SC_EEENS5_IJNSA_ILi0EEESU_SU_EEEEENS5_IJNS4_10UnderscoreESX_SX_EEEEENS4_18SM100_TMA_2SM_LOADENS4_14ComposedLayoutINS4_7SwizzleILi2ELi4ELi3EEENS4_18smem_ptr_flag_bitsILi16EEENSS_INS5_IJNSA_ILi8EEESG_EEENS5_IJSG_SC_EEEEEEEvNS4_8identityES10_S1A_vS1B_EENS_8epilogue10collective18CollectiveEpilogueINS1D_23Sm100TmaWarpSpecializedILi2ELi1ELi16ELb1ELb0EEEJNS5_IJNSA_ILi64EEESG_SG_EEENS5_IJNSS_IS1I_SC_EENSS_ISG_SC_EEEEESI_SJ_SI_SJ_NS1D_6fusion15FusionCallbacksIS1H_NS1N_17LinearCombinationISI_fSI_fLNS_15FloatRoundStyleE2EEES1J_S1M_JEEENS4_5SM1004TMEM4LOAD26SM100_TMEM_LOAD_32dp32b16xENS4_13SM90_TMA_LOADES1A_NS4_39AutoVectorizingCopyWithAssumedAlignmentILi128EEENS4_14SM90_TMA_STOREES1A_S1Z_S1Z_EEEvvEEEEvNT_6ParamsE:
        .type           _ZN7cutlass13device_kernelINS_4gemm6kernel13GemmUniversalIN4cute5tupleIJiiiiEEENS1_10collective13CollectiveMmaINS1_35MainloopSm100TmaUmmaWarpSpecializedILi43ELi2ELi4ENS5_IJNS4_1CILi2EEENSA_ILi1EEESC_EEEEENS5_IJNSA_ILi128EEENSA_ILi32EEESG_EEENS_10bfloat16_tENS5_IJlSC_lEEESI_SJ_NS4_8TiledMMAINS4_8MMA_AtomIJNS4_26SM100_MMA_F16BF16_2x1SM_SSISI_SI_fLi128ELi32ELNS4_4UMMA5MajorE0ELSO_0ELNSN_7ScaleInE0ELSP_0EEEEEENS4_6LayoutINS5_IJSC_SC_SC_EEENS5_IJNSA_ILi0EEESU_SU_EEEEENS5_IJNS4_10UnderscoreESX_SX_EEEEENS4_18SM100_TMA_2SM_LOADENS4_14ComposedLayoutINS4_7SwizzleILi2ELi4ELi3EEENS4_18smem_ptr_flag_bitsILi16EEENSS_INS5_IJNSA_ILi8EEESG_EEENS5_IJSG_SC_EEEEEEEvNS4_8identityES10_S1A_vS1B_EENS_8epilogue10collective18CollectiveEpilogueINS1D_23Sm100TmaWarpSpecializedILi2ELi1ELi16ELb1ELb0EEEJNS5_IJNSA_ILi64EEESG_SG_EEENS5_IJNSS_IS1I_SC_EENSS_ISG_SC_EEEEESI_SJ_SI_SJ_NS1D_6fusion15FusionCallbacksIS1H_NS1N_17LinearCombinationISI_fSI_fLNS_15FloatRoundStyleE2EEES1J_S1M_JEEENS4_5SM1004TMEM4LOAD26SM100_TMEM_LOAD_32dp32b16xENS4_13SM90_TMA_LOADES1A_NS4_39AutoVectorizingCopyWithAssumedAlignmentILi128EEENS4_14SM90_TMA_STOREES1A_S1Z_S1Z_EEEvvEEEEvNT_6ParamsE,@function
        .size           _ZN7cutlass13device_kernelINS_4gemm6kernel13GemmUniversalIN4cute5tupleIJiiiiEEENS1_10collective13CollectiveMmaINS1_35MainloopSm100TmaUmmaWarpSpecializedILi43ELi2ELi4ENS5_IJNS4_1CILi2EEENSA_ILi1EEESC_EEEEENS5_IJNSA_ILi128EEENSA_ILi32EEESG_EEENS_10bfloat16_tENS5_IJlSC_lEEESI_SJ_NS4_8TiledMMAINS4_8MMA_AtomIJNS4_26SM100_MMA_F16BF16_2x1SM_SSISI_SI_fLi128ELi32ELNS4_4UMMA5MajorE0ELSO_0ELNSN_7ScaleInE0ELSP_0EEEEEENS4_6LayoutINS5_IJSC_SC_SC_EEENS5_IJNSA_ILi0EEESU_SU_EEEEENS5_IJNS4_10UnderscoreESX_SX_EEEEENS4_18SM100_TMA_2SM_LOADENS4_14ComposedLayoutINS4_7SwizzleILi2ELi4ELi3EEENS4_18smem_ptr_flag_bitsILi16EEENSS_INS5_IJNSA_ILi8EEESG_EEENS5_IJSG_SC_EEEEEEEvNS4_8identityES10_S1A_vS1B_EENS_8epilogue10collective18CollectiveEpilogueINS1D_23Sm100TmaWarpSpecializedILi2ELi1ELi16ELb1ELb0EEEJNS5_IJNSA_ILi64EEESG_SG_EEENS5_IJNSS_IS1I_SC_EENSS_ISG_SC_EEEEESI_SJ_SI_SJ_NS1D_6fusion15FusionCallbacksIS1H_NS1N_17LinearCombinationISI_fSI_fLNS_15FloatRoundStyleE2EEES1J_S1M_JEEENS4_5SM1004TMEM4LOAD26SM100_TMEM_LOAD_32dp32b16xENS4_13SM90_TMA_LOADES1A_NS4_39AutoVectorizingCopyWithAssumedAlignmentILi128EEENS4_14SM90_TMA_STOREES1A_S1Z_S1Z_EEEvvEEEEvNT_6ParamsE,(.L_x_276 - _ZN7cutlass13device_kernelINS_4gemm6kernel13GemmUniversalIN4cute5tupleIJiiiiEEENS1_10collective13CollectiveMmaINS1_35MainloopSm100TmaUmmaWarpSpecializedILi43ELi2ELi4ENS5_IJNS4_1CILi2EEENSA_ILi1EEESC_EEEEENS5_IJNSA_ILi128EEENSA_ILi32EEESG_EEENS_10bfloat16_tENS5_IJlSC_lEEESI_SJ_NS4_8TiledMMAINS4_8MMA_AtomIJNS4_26SM100_MMA_F16BF16_2x1SM_SSISI_SI_fLi128ELi32ELNS4_4UMMA5MajorE0ELSO_0ELNSN_7ScaleInE0ELSP_0EEEEEENS4_6LayoutINS5_IJSC_SC_SC_EEENS5_IJNSA_ILi0EEESU_SU_EEEEENS5_IJNS4_10UnderscoreESX_SX_EEEEENS4_18SM100_TMA_2SM_LOADENS4_14ComposedLayoutINS4_7SwizzleILi2ELi4ELi3EEENS4_18smem_ptr_flag_bitsILi16EEENSS_INS5_IJNSA_ILi8EEESG_EEENS5_IJSG_SC_EEEEEEEvNS4_8identityES10_S1A_vS1B_EENS_8epilogue10collective18CollectiveEpilogueINS1D_23Sm100TmaWarpSpecializedILi2ELi1ELi16ELb1ELb0EEEJNS5_IJNSA_ILi64EEESG_SG_EEENS5_IJNSS_IS1I_SC_EENSS_ISG_SC_EEEEESI_SJ_SI_SJ_NS1D_6fusion15FusionCallbacksIS1H_NS1N_17LinearCombinationISI_fSI_fLNS_15FloatRoundStyleE2EEES1J_S1M_JEEENS4_5SM1004TMEM4LOAD26SM100_TMEM_LOAD_32dp32b16xENS4_13SM90_TMA_LOADES1A_NS4_39AutoVectorizingCopyWithAssumedAlignmentILi128EEENS4_14SM90_TMA_STOREES1A_S1Z_S1Z_EEEvvEEEEvNT_6ParamsE)
        .other          _ZN7cutlass13device_kernelINS_4gemm6kernel13GemmUniversalIN4cute5tupleIJiiiiEEENS1_10collective13CollectiveMmaINS1_35MainloopSm100TmaUmmaWarpSpecializedILi43ELi2ELi4ENS5_IJNS4_1CILi2EEENSA_ILi1EEESC_EEEEENS5_IJNSA_ILi128EEENSA_ILi32EEESG_EEENS_10bfloat16_tENS5_IJlSC_lEEESI_SJ_NS4_8TiledMMAINS4_8MMA_AtomIJNS4_26SM100_MMA_F16BF16_2x1SM_SSISI_SI_fLi128ELi32ELNS4_4UMMA5MajorE0ELSO_0ELNSN_7ScaleInE0ELSP_0EEEEEENS4_6LayoutINS5_IJSC_SC_SC_EEENS5_IJNSA_ILi0EEESU_SU_EEEEENS5_IJNS4_10UnderscoreESX_SX_EEEEENS4_18SM100_TMA_2SM_LOADENS4_14ComposedLayoutINS4_7SwizzleILi2ELi4ELi3EEENS4_18smem_ptr_flag_bitsILi16EEENSS_INS5_IJNSA_ILi8EEESG_EEENS5_IJSG_SC_EEEEEEEvNS4_8identityES10_S1A_vS1B_EENS_8epilogue10collective18CollectiveEpilogueINS1D_23Sm100TmaWarpSpecializedILi2ELi1ELi16ELb1ELb0EEEJNS5_IJNSA_ILi64EEESG_SG_EEENS5_IJNSS_IS1I_SC_EENSS_ISG_SC_EEEEESI_SJ_SI_SJ_NS1D_6fusion15FusionCallbacksIS1H_NS1N_17LinearCombinationISI_fSI_fLNS_15FloatRoundStyleE2EEES1J_S1M_JEEENS4_5SM1004TMEM4LOAD26SM100_TMEM_LOAD_32dp32b16xENS4_13SM90_TMA_LOADES1A_NS4_39AutoVectorizingCopyWithAssumedAlignmentILi128EEENS4_14SM90_TMA_STOREES1A_S1Z_S1Z_EEEvvEEEEvNT_6ParamsE,@"STO_CUDA_ENTRY STV_DEFAULT"
_ZN7cutlass13device_kernelINS_4gemm6kernel13GemmUniversalIN4cute5tupleIJiiiiEEENS1_10collective13CollectiveMmaINS1_35MainloopSm100TmaUmmaWarpSpecializedILi43ELi2ELi4ENS5_IJNS4_1CILi2EEENSA_ILi1EEESC_EEEEENS5_IJNSA_ILi128EEENSA_ILi32EEESG_EEENS_10bfloat16_tENS5_IJlSC_lEEESI_SJ_NS4_8TiledMMAINS4_8MMA_AtomIJNS4_26SM100_MMA_F16BF16_2x1SM_SSISI_SI_fLi128ELi32ELNS4_4UMMA5MajorE0ELSO_0ELNSN_7ScaleInE0ELSP_0EEEEEENS4_6LayoutINS5_IJSC_SC_SC_EEENS5_IJNSA_ILi0EEESU_SU_EEEEENS5_IJNS4_10UnderscoreESX_SX_EEEEENS4_18SM100_TMA_2SM_LOADENS4_14ComposedLayoutINS4_7SwizzleILi2ELi4ELi3EEENS4_18smem_ptr_flag_bitsILi16EEENSS_INS5_IJNSA_ILi8EEESG_EEENS5_IJSG_SC_EEEEEEEvNS4_8identityES10_S1A_vS1B_EENS_8epilogue10collective18CollectiveEpilogueINS1D_23Sm100TmaWarpSpecializedILi2ELi1ELi16ELb1ELb0EEEJNS5_IJNSA_ILi64EEESG_SG_EEENS5_IJNSS_IS1I_SC_EENSS_ISG_SC_EEEEESI_SJ_SI_SJ_NS1D_6fusion15FusionCallbacksIS1H_NS1N_17LinearCombinationISI_fSI_fLNS_15FloatRoundStyleE2EEES1J_S1M_JEEENS4_5SM1004TMEM4LOAD26SM100_TMEM_LOAD_32dp32b16xENS4_13SM90_TMA_LOADES1A_NS4_39AutoVectorizingCopyWithAssumedAlignmentILi128EEENS4_14SM90_TMA_STOREES1A_S1Z_S1Z_EEEvvEEEEvNT_6ParamsE:
[----:B------:R-:W1:Y:S01]  /*0000*/  LDC R1, c[0x0][0x37c] ;  /* 0x0000df00ff017b82 */ /* 0x000e620000000800 */
[----:B------:R-:W2:Y:S01]  /*0010*/  S2R R85, SR_TID.X ;  /* 0x0000000000557919 */ /* 0x000ea20000002100 */
[----:B------:R-:W3:Y:S06]  /*0020*/  LDCU.64 UR6, c[0x0][0x890] ;  /* 0x00011200ff0677ac */ /* 0x000eec0008000a00 */
[----:B------:R-:W4:Y:S01]  /*0030*/  S2UR UR37, SR_CgaCtaId ;  /* 0x00000000002579c3 */ /* 0x000f220000008800 */
[----:B------:R-:W-:Y:S02]  /*0040*/  PRMT R70, RZ, 0x7610, R70 ;  /* 0x00007610ff467816 */ /* 0x000fe40000000046 */
[----:B------:R-:W-:Y:S01]  /*0050*/  ELECT P1, URZ, PT ;  /* 0x0000000000ff782f */ /* 0x000fe20003820000 */
[----:B------:R-:W1:Y:S01]  /*0060*/  LDCU.64 UR40, c[0x0][0x358] ;  /* 0x00006b00ff2877ac */ /* 0x000e620008000a00 */
[----:B---3--:R-:W-:-:S04]  /*0070*/  UISETP.NE.U32.AND UP0, UPT, UR6, URZ, UPT ;  /* 0x000000ff0600728c */ /* 0x008fc8000bf05070 */
[----:B------:R-:W-:Y:S02]  /*0080*/  UISETP.NE.AND.EX UP0, UPT, UR7, URZ, UPT, UP0 ;  /* 0x000000ff0700728c */ /* 0x000fe4000bf05300 */
[----:B----4-:R-:W-:Y:S02]  /*0090*/  ULOP3.LUT UR5, UR37, 0x1, URZ, 0xc0, !UPT ;  /* 0x0000000125057892 */ /* 0x010fe4000f8ec0ff */
[----:B------:R-:W-:Y:S01]  /*00a0*/  ULOP3.LUT UR4, UR37, 0x1, URZ, 0x3c, !UPT ;  /* 0x0000000125047892 */ /* 0x000fe2000f8e3cff */
[----:B--2---:R-:W-:-:S05]  /*00b0*/  SHF.R.U32.HI R74, RZ, 0x5, R85 ;  /* 0x00000005ff4a7819 */ /* 0x004fca0000011655 */
[----:B------:R-:W2:Y:S02]  /*00c0*/  SHFL.IDX PT, R0, R74, RZ, 0x1f ;  /* 0x00001fff4a007589 */ /* 0x000ea400000e0000 */
[----:B--2---:R-:W-:Y:S01]  /*00d0*/  R2UR UR10, R0 ;  /* 0x00000000000a72ca */ /* 0x004fe200000e0000 */
[----:B-1----:R-:W-:-:S14]  /*00e0*/  BRA.U UP0, `(.L_x_0) ;  /* 0x00000001002c7547 */ /* 0x002fdc000b800000 */
[----:B------:R-:W1:Y:S02]  /*00f0*/  LDCU.64 UR8, c[0x0][0x888] ;  /* 0x00011100ff0877ac */ /* 0x000e640008000a00 */
[----:B-1----:R-:W-:-:S04]  /*0100*/  UISETP.NE.U32.AND UP0, UPT, UR8, URZ, UPT ;  /* 0x000000ff0800728c */ /* 0x002fc8000bf05070 */
[----:B------:R-:W-:-:S09]  /*0110*/  UISETP.NE.AND.EX UP0, UPT, UR9, URZ, UPT, UP0 ;  /* 0x000000ff0900728c */ /* 0x000fd2000bf05300 */
[----:B------:R-:W-:Y:S05]  /*0120*/  BRA.U !UP0, `(.L_x_1) ;  /* 0x0000000108107547 */ /* 0x000fea000b800000 */
[----:B------:R-:W1:Y:S02]  /*0130*/  LDC.64 R2, c[0x0][0x888] ;  /* 0x00022200ff027b82 */ /* 0x000e640000000a00 */
[----:B-1----:R1:W5:Y:S01]  /*0140*/  LDG.E R35, desc[UR40][R2.64] ;  /* 0x0000002802237981 */ /* 0x002362000c1e1900 */
[----:B------:R-:W-:Y:S01]  /*0150*/  HFMA2 R70, -RZ, RZ, 0, 5.9604644775390625e-08 ;  /* 0x00000001ff467431 */ /* 0x000fe200000001ff */
[----:B------:R-:W-:Y:S05]  /*0160*/  BRA `(.L_x_0) ;  /* 0x00000000000c7947 */ /* 0x000fea0003800000 */
.L_x_1:
[----:B------:R-:W1:Y:S01]  /*0170*/  LDCU UR8, c[0x0][0x880] ;  /* 0x00011000ff0877ac */ /* 0x000e620008000800 */
[----:B------:R-:W-:Y:S01]  /*0180*/  HFMA2 R70, -RZ, RZ, 0, 5.9604644775390625e-08 ;  /* 0x00000001ff467431 */ /* 0x000fe200000001ff */
[----:B-1----:R-:W-:-:S07]  /*0190*/  MOV R35, UR8 ;  /* 0x0000000800237c02 */ /* 0x002fce0008000f00 */
.L_x_0:
[----:B------:R-:W2:Y:S02]  /*01a0*/  LDCU.64 UR8, c[0x0][0x8b0] ;  /* 0x00011600ff0877ac */ /* 0x000ea40008000a00 */
[----:B--2---:R-:W-:-:S04]  /*01b0*/  UISETP.NE.U32.AND UP0, UPT, UR8, URZ, UPT ;  /* 0x000000ff0800728c */ /* 0x004fc8000bf05070 */
[----:B------:R-:W-:-:S09]  /*01c0*/  UISETP.NE.AND.EX UP0, UPT, UR9, URZ, UPT, UP0 ;  /* 0x000000ff0900728c */ /* 0x000fd2000bf05300 */
[----:B------:R-:W-:Y:S05]  /*01d0*/  BRA.U UP0, `(.L_x_2) ;  /* 0x0000000100247547 */ /* 0x000fea000b800000 */
[----:B------:R-:W2:Y:S02]  /*01e0*/  LDCU.64 UR8, c[0x0][0x8a8] ;  /* 0x00011500ff0877ac */ /* 0x000ea40008000a00 */
[----:B--2---:R-:W-:-:S04]  /*01f0*/  UISETP.NE.U32.AND UP0, UPT, UR8, URZ, UPT ;  /* 0x000000ff0800728c */ /* 0x004fc8000bf05070 */
[----:B------:R-:W-:-:S09]  /*0200*/  UISETP.NE.AND.EX UP0, UPT, UR9, URZ, UPT, UP0 ;  /* 0x000000ff0900728c */ /* 0x000fd2000bf05300 */
[----:B------:R-:W-:Y:S05]  /*0210*/  BRA.U !UP0, `(.L_x_3) ;  /* 0x00000001080c7547 */ /* 0x000fea000b800000 */
[----:B------:R-:W2:Y:S02]  /*0220*/  LDC.64 R32, c[0x0][0x8a8] ;  /* 0x00022a00ff207b82 */ /* 0x000ea40000000a00 */
[----:B--2---:R2:W5:Y:S01]  /*0230*/  LDG.E R32, desc[UR40][R32.64] ;  /* 0x0000002820207981 */ /* 0x004562000c1e1900 */
[----:B------:R-:W-:Y:S05]  /*0240*/  BRA `(.L_x_2) ;  /* 0x0000000000087947 */ /* 0x000fea0003800000 */
.L_x_3:
[----:B------:R-:W2:Y:S02]  /*0250*/  LDCU UR8, c[0x0][0x8a0] ;  /* 0x00011400ff0877ac */ /* 0x000ea40008000800 */
[----:B--2---:R-:W-:Y:S02]  /*0260*/  MOV R32, UR8 ;  /* 0x0000000800207c02 */ /* 0x004fe40008000f00 */
.L_x_2:
[----:B------:R-:W-:Y:S01]  /*0270*/  IMAD.U32 R0, RZ, RZ, UR10 ;  /* 0x0000000aff007e24 */ /* 0x000fe2000f8e00ff */
[----:B------:R-:W-:Y:S04]  /*0280*/  BSSY.RECONVERGENT B0, `(.L_x_4) ;  /* 0x000000c000007945 */ /* 0x000fe80003800200 */
[C---:B------:R-:W-:Y:S02]  /*0290*/  ISETP.NE.OR P2, PT, R0.reuse, 0x1, !P1 ;  /* 0x000000010000780c */ /* 0x040fe40004f45670 */
[----:B------:R-:W-:-:S11]  /*02a0*/  ISETP.NE.OR P0, PT, R0, 0x3, !P1 ;  /* 0x000000030000780c */ /* 0x000fd60004f05670 */
[----:B------:R-:W-:Y:S05]  /*02b0*/  @P2 BRA `(.L_x_5) ;  /* 0x0000000000202947 */ /* 0x000fea0003800000 */
[----:B------:R-:W3:Y:S02]  /*02c0*/  LDCU.64 UR8, c[0x0][0x348] ;  /* 0x00006900ff0877ac */ /* 0x000ee40008000a00 */
[----:B---3--:R-:W-:Y:S02]  /*02d0*/  UIADD3 UR12, UP1, UPT, UR8, 0x80, URZ ;  /* 0x00000080080c7890 */ /* 0x008fe4000ff3e0ff */
[----:B------:R-:W-:Y:S02]  /*02e0*/  UIADD3 UR8, UP0, UPT, UR8, 0x180, URZ ;  /* 0x0000018008087890 */ /* 0x000fe4000ff1e0ff */
[----:B------:R-:W-:Y:S02]  /*02f0*/  UIADD3.X UR13, UPT, UPT, URZ, UR9, URZ, UP1, !UPT ;  /* 0x00000009ff0d7290 */ /* 0x000fe40008ffe4ff */
[----:B------:R-:W-:-:S07]  /*0300*/  UIADD3.X UR9, UPT, UPT, URZ, UR9, URZ, UP0, !UPT ;  /* 0x00000009ff097290 */ /* 0x000fce00087fe4ff */
[----:B------:R3:W-:Y:S02]  /*0310*/  UTMACCTL.PF [UR12] ;  /* 0x000000000c0079b9 */ /* 0x0007e40008040000 */
[----:B------:R3:W-:Y:S02]  /*0320*/  UTMACCTL.PF [UR8] ;  /* 0x00000000080079b9 */ /* 0x0007e40008040000 */
[----:B---3--:R-:W-:Y:S01]  /*0330*/  NOP ;  /* 0x0000000000007918 */ /* 0x008fe20000000000 */
.L_x_5:
[----:B------:R-:W-:Y:S05]  /*0340*/  BSYNC.RECONVERGENT B0 ;  /* 0x0000000000007941 */ /* 0x000fea0003800200 */
.L_x_4:
[----:B------:R-:W-:Y:S04]  /*0350*/  BSSY.RECONVERGENT B0, `(.L_x_6) ;  /* 0x000000a000007945 */ /* 0x000fe80003800200 */
        /* <DEDUP_REMOVED lines=9> */
.L_x_7:
[----:B------:R-:W-:Y:S05]  /*03f0*/  BSYNC.RECONVERGENT B0 ;  /* 0x0000000000007941 */ /* 0x000fea0003800200 */
.L_x_6:
[----:B------:R-:W3:Y:S01]  /*0400*/  LDCU.64 UR8, c[0x0][0x888] ;  /* 0x00011100ff0877ac */ /* 0x000ee20008000a00 */
[----:B------:R-:W-:Y:S02]  /*0410*/  UISETP.EQ.U32.AND UP1, UPT, UR6, URZ, UPT ;  /* 0x000000ff0600728c */ /* 0x000fe4000bf22070 */
[----:B------:R-:W-:Y:S02]  /*0420*/  UPLOP3.LUT UP5, UPT, UPT, UPT, UPT, 0x80, 0x8 ;  /* 0x000000000008789c */ /* 0x000fe40003faf070 */
[----:B---3--:R-:W-:-:S04]  /*0430*/  UISETP.NE.U32.AND UP0, UPT, UR8, URZ, UPT ;  /* 0x000000ff0800728c */ /* 0x008fc8000bf05070 */
[----:B------:R-:W-:-:S04]  /*0440*/  UISETP.NE.AND.EX UP0, UPT, UR9, URZ, UPT, UP0 ;  /* 0x000000ff0900728c */ /* 0x000fc8000bf05300 */
[----:B------:R-:W-:-:S04]  /*0450*/  UISETP.EQ.OR.EX UP2, UPT, UR7, URZ, !UP0, UP1 ;  /* 0x000000ff0700728c */ /* 0x000fc8000c742710 */
[----:B------:R-:W-:-:S05]  /*0460*/  UP2UR UR45, UPR, URZ, 0x4 ;  /* 0x00000004ff2d7883 */ /* 0x000fca0008000000 */
[----:B------:R-:W-:Y:S07]  /*0470*/  BRA.U !UP2, `(.L_x_8) ;  /* 0x000000010a207547 */ /* 0x000fee000b800000 */
[----:B------:R-:W-:Y:S01]  /*0480*/  UISETP.NE.U32.AND UP2, UPT, UR6, URZ, UPT ;  /* 0x000000ff0600728c */ /* 0x000fe2000bf45070 */
[----:B-----5:R-:W-:Y:S01]  /*0490*/  FSETP.NEU.AND P0, PT, R35, RZ, PT ;  /* 0x000000ff2300720b */ /* 0x020fe20003f0d000 */
[----:B------:R-:W-:Y:S02]  /*04a0*/  USEL UR6, URZ, 0xffffffff, UP0 ;  /* 0xffffffffff067887 */ /* 0x000fe40008000000 */
[----:B------:R-:W-:-:S10]  /*04b0*/  UISETP.NE.AND.EX UP2, UPT, UR7, URZ, UPT, UP2 ;  /* 0x000000ff0700728c */ /* 0x000fd4000bf45320 */
[----:B------:R-:W-:Y:S01]  /*04c0*/  VOTEU.ANY UP1, P0 ;  /* 0x0000000000ff7886 */ /* 0x000fe20000020100 */
[----:B------:R-:W-:-:S04]  /*04d0*/  @!UP2 USEL UR6, URZ, 0xffffffff, UP1 ;  /* 0xffffffffff06a887 */ /* 0x000fc80008800000 */
[----:B------:R-:W-:-:S04]  /*04e0*/  ULOP3.LUT UR6, UR6, 0x1, URZ, 0xc0, !UPT ;  /* 0x0000000106067892 */ /* 0x000fc8000f8ec0ff */
[----:B------:R-:W-:-:S11]  /*04f0*/  UISETP.NE.U32.AND UP5, UPT, UR6, 0x1, UPT ;  /* 0x000000010600788c */ /* 0x000fd6000bfa5070 */
.L_x_8:
[----:B------:R-:W3:Y:S01]  /*0500*/  SHFL.IDX PT, R0, R74, RZ, 0x1f ;  /* 0x00001fff4a007589 */ /* 0x000ee200000e0000 */
[----:B------:R-:W-:-:S04]  /*0510*/  UISETP.NE.AND UP1, UPT, UR10, 0x2, UPT ;  /* 0x000000020a00788c */ /* 0x000fc8000bf25270 */
[----:B------:R-:W-:Y:S02]  /*0520*/  UISETP.EQ.AND UP2, UPT, UR5, URZ, !UP1 ;  /* 0x000000ff0500728c */ /* 0x000fe4000cf42270 */
[----:B------:R-:W-:-:S04]  /*0530*/  USEL UR7, URZ, 0x1, UP1 ;  /* 0x00000001ff077887 */ /* 0x000fc80008800000 */
[----:B------:R-:W-:Y:S02]  /*0540*/  PLOP3.LUT P5, PT, P1, PT, UP2, 0x80, 0x8 ;  /* 0x000000000008781c */ /* 0x000fe40000faf028 */
[----:B---3--:R-:W-:-:S13]  /*0550*/  ISETP.NE.AND P0, PT, R0, RZ, PT ;  /* 0x000000ff0000720c */ /* 0x008fda0003f05270 */
[----:B------:R-:W-:Y:S05]  /*0560*/  @P0 BRA `(.L_x_9) ;  /* 0x0000000400880947 */ /* 0x000fea0003800000 */
[----:B------:R-:W-:Y:S01]  /*0570*/  ELECT P0, URZ, PT ;  /* 0x0000000000ff782f */ /* 0x000fe20003800000 */
[----:B------:R-:W-:-:S12]  /*0580*/  BSSY.RECONVERGENT B0, `(.L_x_9) ;  /* 0x0000060000007945 */ /* 0x000fd80003800200 */
[----:B------:R-:W-:Y:S05]  /*0590*/  @!P0 BRA `(.L_x_10) ;  /* 0x0000000400788947 */ /* 0x000fea0003800000 */
[----:B------:R-:W-:Y:S01]  /*05a0*/  UMOV UR8, 0x400 ;  /* 0x0000040000087882 */ /* 0x000fe20000000000 */
[----:B------:R-:W-:Y:S01]  /*05b0*/  UMOV UR6, 0x1 ;  /* 0x0000000100067882 */ /* 0x000fe20000000000 */
[----:B------:R-:W-:Y:S02]  /*05c0*/  ULEA UR8, UR37, UR8, 0x18 ;  /* 0x0000000825087291 */ /* 0x000fe4000f8ec0ff */
[----:B------:R-:W-:-:S04]  /*05d0*/  UIADD3 UR12, UPT, UPT, -UR6, 0x100000, URZ ;  /* 0x00100000060c7890 */ /* 0x000fc8000fffe1ff */
[----:B------:R-:W-:Y:S02]  /*05e0*/  USHF.L.U32 UR13, UR12, 0xb, URZ ;  /* 0x0000000b0c0d7899 */ /* 0x000fe400080006ff */
[----:B------:R-:W-:Y:S01]  /*05f0*/  USHF.L.U32 UR12, UR12, 0x1, URZ ;  /* 0x000000010c0c7899 */ /* 0x000fe200080006ff */
[----:B------:R-:W3:Y:S11]  /*0600*/  FENCE.VIEW.ASYNC.S ;  /* 0x00000000000073c6 */ /* 0x000ef60000000000 */
[----:B---3--:R3:W4:Y:S01]  /*0610*/  SYNCS.EXCH.64 URZ, [UR8], UR12 ;  /* 0x0000000c08ff75b2 */ /* 0x0087220008000100 */
[----:B------:R3:W1:Y:S01]  /*0620*/  SYNCS.EXCH.64 URZ, [UR8+0x158], UR12 ;  /* 0x0001580c08ff75b2 */ /* 0x0006620008000100 */
        /* <DEDUP_REMOVED lines=83> */
[----:B------:R3:W1:Y:S02]  /*0b60*/  SYNCS.EXCH.64 URZ, [UR8+0x2a8], UR12 ;  /* 0x0002a80c08ff75b2 */ /* 0x0006640008000100 */
[----:B---34-:R-:W-:Y:S01]  /*0b70*/  NOP ;  /* 0x0000000000007918 */ /* 0x018fe20000000000 */
.L_x_10:
[----:B------:R-:W-:Y:S05]  /*0b80*/  BSYNC.RECONVERGENT B0 ;  /* 0x0000000000007941 */ /* 0x000fea0003800200 */
.L_x_9:
[----:B------:R-:W3:Y:S01]  /*0b90*/  SHFL.IDX PT, R0, R74, RZ, 0x1f ;  /* 0x00001fff4a007589 */ /* 0x000ee200000e0000 */
[----:B------:R-:W-:Y:S01]  /*0ba0*/  NOP ;  /* 0x0000000000007918 */ /* 0x000fe20000000000 */
[----:B---3--:R-:W-:-:S13]  /*0bb0*/  ISETP.NE.AND P0, PT, R0, 0x1, PT ;  /* 0x000000010000780c */ /* 0x008fda0003f05270 */
[----:B------:R-:W-:Y:S05]  /*0bc0*/  @P0 BRA `(.L_x_11) ;  /* 0x0000000000440947 */ /* 0x000fea0003800000 */
[----:B------:R-:W-:Y:S01]  /*0bd0*/  UMOV UR9, 0x400 ;  /* 0x0000040000097882 */ /* 0x000fe20000000000 */
[----:B------:R-:W-:Y:S01]  /*0be0*/  UMOV UR8, 0x20 ;  /* 0x0000002000087882 */ /* 0x000fe20000000000 */
[----:B------:R-:W-:Y:S01]  /*0bf0*/  UMOV UR6, 0x80 ;  /* 0x0000008000067882 */ /* 0x000fe20000000000 */
[----:B------:R-:W-:Y:S02]  /*0c00*/  ULEA UR9, UR37, UR9, 0x18 ;  /* 0x0000000925097291 */ /* 0x000fe4000f8ec0ff */
[----:B------:R-:W-:-:S04]  /*0c10*/  UIADD3 UR12, UPT, UPT, -UR8, 0x100000, URZ ;  /* 0x00100000080c7890 */ /* 0x000fc8000fffe1ff */
[----:B------:R-:W-:Y:S02]  /*0c20*/  USHF.L.U32 UR13, UR12, 0xb, URZ ;  /* 0x0000000b0c0d7899 */ /* 0x000fe400080006ff */
[----:B------:R-:W-:Y:S02]  /*0c30*/  USHF.L.U32 UR12, UR12, 0x1, URZ ;  /* 0x000000010c0c7899 */ /* 0x000fe400080006ff */
[----:B------:R-:W-:-:S04]  /*0c40*/  UIADD3 UR14, UPT, UPT, -UR6, 0x100000, URZ ;  /* 0x00100000060e7890 */ /* 0x000fc8000fffe1ff */
[----:B------:R-:W-:Y:S02]  /*0c50*/  USHF.L.U32 UR15, UR14, 0xb, URZ ;  /* 0x0000000b0e0f7899 */ /* 0x000fe400080006ff */
[----:B------:R-:W-:Y:S01]  /*0c60*/  USHF.L.U32 UR14, UR14, 0x1, URZ ;  /* 0x000000010e0e7899 */ /* 0x000fe200080006ff */
[----:B------:R-:W-:Y:S01]  /*0c70*/  ELECT P0, URZ, PT ;  /* 0x0000000000ff782f */ /* 0x000fe20003800000 */
[----:B------:R-:W3:Y:S02]  /*0c80*/  FENCE.VIEW.ASYNC.S ;  /* 0x00000000000073c6 */ /* 0x000ee40000000000 */
[----:B---3--:R3:W4:Y:S08]  /*0c90*/  SYNCS.EXCH.64 URZ, [UR9+0x2b0], UR12 ;  /* 0x0002b00c09ff75b2 */ /* 0x0087300008000100 */
[----:B------:R3:W1:Y:S01]  /*0ca0*/  SYNCS.EXCH.64 URZ, [UR9+0x2c0], UR14 ;  /* 0x0002c00e09ff75b2 */ /* 0x0006620008000100 */
[----:B------:R3:W1:Y:S01]  /*0cb0*/  SYNCS.EXCH.64 URZ, [UR9+0x2b8], UR12 ;  /* 0x0002b80c09ff75b2 */ /* 0x0006620008000100 */
[----:B------:R3:W1:Y:S01]  /*0cc0*/  SYNCS.EXCH.64 URZ, [UR9+0x2c8], UR14 ;  /* 0x0002c80e09ff75b2 */ /* 0x0006620008000100 */
[----:B------:R-:W-:Y:S01]  /*0cd0*/  NOP ;  /* 0x0000000000007918 */ /* 0x000fe20000000000 */
.L_x_11:
[----:B------:R-:W2:Y:S01]  /*0ce0*/  SHFL.IDX PT, R0, R74, RZ, 0x1f ;  /* 0x00001fff4a007589 */ /* 0x000ea200000e0000 */
[----:B------:R-:W-:Y:S01]  /*0cf0*/  NOP ;  /* 0x0000000000007918 */ /* 0x000fe20000000000 */
[----:B--2---:R-:W-:-:S13]  /*0d00*/  ISETP.NE.AND P0, PT, R0, 0x3, PT ;  /* 0x000000030000780c */ /* 0x004fda0003f05270 */
[----:B------:R-:W-:Y:S05]  /*0d10*/  @P0 BRA `(.L_x_12) ;  /* 0x00000000002c0947 */ /* 0x000fea0003800000 */
[----:B------:R-:W-:Y:S01]  /*0d20*/  UMOV UR8, 0x400 ;  /* 0x0000040000087882 */ /* 0x000fe20000000000 */
[----:B------:R-:W-:Y:S01]  /*0d30*/  UMOV UR6, 0x20 ;  /* 0x0000002000067882 */ /* 0x000fe20000000000 */
[----:B------:R-:W-:Y:S02]  /*0d40*/  ULEA UR8, UR37, UR8, 0x18 ;  /* 0x0000000825087291 */ /* 0x000fe4000f8ec0ff */
[----:B---3--:R-:W-:-:S04]  /*0d50*/  UIADD3 UR12, UPT, UPT, -UR6, 0x100000, URZ ;  /* 0x00100000060c7890 */ /* 0x008fc8000fffe1ff */
[----:B------:R-:W-:Y:S02]  /*0d60*/  USHF.L.U32 UR13, UR12, 0xb, URZ ;  /* 0x0000000b0c0d7899 */ /* 0x000fe400080006ff */
[----:B------:R-:W-:Y:S01]  /*0d70*/  USHF.L.U32 UR12, UR12, 0x1, URZ ;  /* 0x000000010c0c7899 */ /* 0x000fe200080006ff */
[----:B------:R-:W-:Y:S01]  /*0d80*/  ELECT P0, URZ, PT ;  /* 0x0000000000ff782f */ /* 0x000fe20003800000 */
[----:B------:R-:W2:Y:S10]  /*0d90*/  FENCE.VIEW.ASYNC.S ;  /* 0x00000000000073c6 */ /* 0x000eb40000000000 */
[----:B--2---:R2:W3:Y:S01]  /*0da0*/  SYNCS.EXCH.64 URZ, [UR8+0x2d0], UR12 ;  /* 0x0002d00c08ff75b2 */ /* 0x0044e20008000100 */
[----:B------:R2:W1:Y:S01]  /*0db0*/  SYNCS.EXCH.64 URZ, [UR8+0x2d8], UR12 ;  /* 0x0002d80c08ff75b2 */ /* 0x0004620008000100 */
[----:B------:R-:W-:Y:S01]  /*0dc0*/  NOP ;  /* 0x0000000000007918 */ /* 0x000fe20000000000 */
.L_x_12:
[----:B------:R-:W4:Y:S01]  /*0dd0*/  SHFL.IDX PT, R0, R74, RZ, 0x1f ;  /* 0x00001fff4a007589 */ /* 0x000f2200000e0000 */
[----:B------:R-:W-:Y:S01]  /*0de0*/  NOP ;  /* 0x0000000000007918 */ /* 0x000fe20000000000 */
[----:B----4-:R-:W-:-:S13]  /*0df0*/  ISETP.NE.AND P0, PT, R0, 0x4, PT ;  /* 0x000000040000780c */ /* 0x010fda0003f05270 */
[----:B------:R-:W-:Y:S05]  /*0e00*/  @P0 BRA `(.L_x_13) ;  /* 0x0000000000480947 */ /* 0x000fea0003800000 */
[----:B---3--:R-:W-:Y:S01]  /*0e10*/  UMOV UR9, 0x1e0 ;  /* 0x000001e000097882 */ /* 0x008fe20000000000 */
[----:B--2---:R-:W-:Y:S01]  /*0e20*/  UMOV UR8, 0x400 ;  /* 0x0000040000087882 */ /* 0x004fe20000000000 */
[----:B------:R-:W-:Y:S01]  /*0e30*/  USEL UR9, UR9, 0x1a0, UP5 ;  /* 0x000001a009097887 */ /* 0x000fe2000a800000 */
        /* <DEDUP_REMOVED lines=9> */
[----:B------:R-:W2:Y:S02]  /*0ed0*/  FENCE.VIEW.ASYNC.S ;  /* 0x00000000000073c6 */ /* 0x000ea40000000000 */
[----:B--2---:R4:W2:Y:S08]  /*0ee0*/  SYNCS.EXCH.64 URZ, [UR8+0x2e0], UR12 ;  /* 0x0002e00c08ff75b2 */ /* 0x0048b00008000100 */
[----:B------:R4:W3:Y:S01]  /*0ef0*/  SYNCS.EXCH.64 URZ, [UR8+0x2f0], UR14 ;  /* 0x0002f00e08ff75b2 */ /* 0x0008e20008000100 */
[----:B------:R4:W1:Y:S01]  /*0f00*/  SYNCS.EXCH.64 URZ, [UR8+0x2e8], UR12 ;  /* 0x0002e80c08ff75b2 */ /* 0x0008620008000100 */
[----:B------:R4:W1:Y:S02]  /*0f10*/  SYNCS.EXCH.64 URZ, [UR8+0x2f8], UR14 ;  /* 0x0002f80e08ff75b2 */ /* 0x0008640008000100 */
[----:B----4-:R-:W-:Y:S01]  /*0f20*/  NOP ;  /* 0x0000000000007918 */ /* 0x010fe20000000000 */
.L_x_13:
[----:B------:R-:W4:Y:S01]  /*0f30*/  SHFL.IDX PT, R0, R74, RZ, 0x1f ;  /* 0x00001fff4a007589 */ /* 0x000f2200000e0000 */
[----:B------:R-:W-:Y:S01]  /*0f40*/  NOP ;  /* 0x0000000000007918 */ /* 0x000fe20000000000 */
[----:B----4-:R-:W-:-:S13]  /*0f50*/  ISETP.NE.AND P0, PT, R0, 0x5, PT ;  /* 0x000000050000780c */ /* 0x010fda0003f05270 */
[----:B------:R-:W-:Y:S05]  /*0f60*/  @P0 BRA `(.L_x_14) ;  /* 0x0000000000540947 */ /* 0x000fea0003800000 */
[----:B---3--:R-:W-:Y:S01]  /*0f70*/  UMOV UR9, 0x400 ;  /* 0x0000040000097882 */ /* 0x008fe20000000000 */
[----:B--2---:R-:W-:Y:S01]  /*0f80*/  UMOV UR8, 0x1 ;  /* 0x0000000100087882 */ /* 0x004fe20000000000 */
        /* <DEDUP_REMOVED lines=13> */
[----:B------:R4:W1:Y:S01]  /*1060*/  SYNCS.EXCH.64 URZ, [UR9+0x328], UR14 ;  /* 0x0003280e09ff75b2 */ /* 0x0008620008000100 */
[----:B------:R4:W1:Y:S01]  /*1070*/  SYNCS.EXCH.64 URZ, [UR9+0x310], UR12 ;  /* 0x0003100c09ff75b2 */ /* 0x0008620008000100 */
[----:B------:R4:W1:Y:S01]  /*1080*/  SYNCS.EXCH.64 URZ, [UR9+0x330], UR14 ;  /* 0x0003300e09ff75b2 */ /* 0x0008620008000100 */
[----:B------:R4:W1:Y:S01]  /*1090*/  SYNCS.EXCH.64 URZ, [UR9+0x318], UR12 ;  /* 0x0003180c09ff75b2 */ /* 0x0008620008000100 */
[----:B------:R4:W1:Y:S02]  /*10a0*/  SYNCS.EXCH.64 URZ, [UR9+0x338], UR14 ;  /* 0x0003380e09ff75b2 */ /* 0x0008640008000100 */
[----:B----4-:R-:W-:Y:S01]  /*10b0*/  NOP ;  /* 0x0000000000007918 */ /* 0x010fe20000000000 */
.L_x_14:
[----:B------:R-:W4:Y:S01]  /*10c0*/  SHFL.IDX PT, R0, R74, RZ, 0x1f ;  /* 0x00001fff4a007589 */ /* 0x000f2200000e0000 */
[----:B------:R-:W-:Y:S01]  /*10d0*/  ISETP.NE.OR P1, PT, RZ, UR10, !P1 ;  /* 0x0000000aff007c0c */ /* 0x000fe2000cf25670 */
[----:B------:R-:W-:Y:S01]  /*10e0*/  NOP ;  /* 0x0000000000007918 */ /* 0x000fe20000000000 */
[----:B----4-:R-:W-:-:S13]  /*10f0*/  ISETP.NE.AND P0, PT, R0, 0x3, PT ;  /* 0x000000030000780c */ /* 0x010fda0003f05270 */
[----:B------:R-:W-:Y:S05]  /*1100*/  @P0 BRA `(.L_x_15) ;  /* 0x0000000000340947 */ /* 0x000fea0003800000 */
[----:B--2---:R-:W-:Y:S01]  /*1110*/  UMOV UR8, 0x400 ;  /* 0x0000040000087882 */ /* 0x004fe20000000000 */
[----:B------:R-:W-:Y:S01]  /*1120*/  UMOV UR6, 0x20 ;  /* 0x0000002000067882 */ /* 0x000fe20000000000 */
[----:B------:R-:W-:Y:S02]  /*1130*/  ULEA UR8, UR37, UR8, 0x18 ;  /* 0x0000000825087291 */ /* 0x000fe4000f8ec0ff */
[----:B---3--:R-:W-:-:S04]  /*1140*/  UIADD3 UR12, UPT, UPT, -UR6, 0x100000, URZ ;  /* 0x00100000060c7890 */ /* 0x008fc8000fffe1ff */
[----:B------:R-:W-:Y:S02]  /*1150*/  USHF.L.U32 UR13, UR12, 0xb, URZ ;  /* 0x0000000b0c0d7899 */ /* 0x000fe400080006ff */
[----:B------:R-:W-:Y:S01]  /*1160*/  USHF.L.U32 UR12, UR12, 0x1, URZ ;  /* 0x000000010c0c7899 */ /* 0x000fe200080006ff */
[----:B------:R-:W-:Y:S01]  /*1170*/  ELECT P0, URZ, PT ;  /* 0x0000000000ff782f */ /* 0x000fe20003800000 */
[----:B------:R-:W2:Y:S10]  /*1180*/  FENCE.VIEW.ASYNC.S ;  /* 0x00000000000073c6 */ /* 0x000eb40000000000 */
[----:B--2---:R4:W2:Y:S01]  /*1190*/  SYNCS.EXCH.64 URZ, [UR8+0x340], UR12 ;  /* 0x0003400c08ff75b2 */ /* 0x0048a20008000100 */
[----:B------:R4:W3:Y:S01]  /*11a0*/  SYNCS.EXCH.64 URZ, [UR8+0x350], UR12 ;  /* 0x0003500c08ff75b2 */ /* 0x0008e20008000100 */
[----:B------:R4:W1:Y:S01]  /*11b0*/  SYNCS.EXCH.64 URZ, [UR8+0x348], UR12 ;  /* 0x0003480c08ff75b2 */ /* 0x0008620008000100 */
[----:B------:R4:W1:Y:S02]  /*11c0*/  SYNCS.EXCH.64 URZ, [UR8+0x358], UR12 ;  /* 0x0003580c08ff75b2 */ /* 0x0008640008000100 */
[----:B----4-:R-:W-:Y:S01]  /*11d0*/  NOP ;  /* 0x0000000000007918 */ /* 0x010fe20000000000 */
.L_x_15:
[----:B------:R-:W-:Y:S01]  /*11e0*/  VOTEU.ALL UP1, P1 ;  /* 0x0000000000ff7886 */ /* 0x000fe20000820000 */
[----:B--2---:R-:W2:Y:S01]  /*11f0*/  LDCU UR8, c[0x0][0x36c] ;  /* 0x00006d80ff0877ac */ /* 0x004ea20008000800 */
[----:B------:R-:W-:Y:S01]  /*1200*/  NOP ;  /* 0x0000000000007918 */ /* 0x000fe20000000000 */
[----:B------:R-:W-:Y:S01]  /*1210*/  LOP3.LUT R10, R85, 0x1f, RZ, 0xc0, !PT ;  /* 0x0000001f550a7812 */ /* 0x000fe200078ec0ff */
[----:B---3--:R-:W-:Y:S01]  /*1220*/  UMOV UR12, 0x20 ;  /* 0x00000020000c7882 */ /* 0x008fe20000000000 */
[----:B------:R-:W-:Y:S01]  /*1230*/  @!UP1 UMOV UR6, 0x400 ;  /* 0x0000040000069882 */ /* 0x000fe20000000000 */
[----:B------:R-:W-:-:S04]  /*1240*/  @!UP1 UIADD3 UR12, UPT, UPT, -UR12, 0x100000, URZ ;  /* 0x001000000c0c9890 */ /* 0x000fc8000fffe1ff */
[----:B------:R-:W-:Y:S02]  /*1250*/  @!UP1 USHF.L.U32 UR13, UR12, 0xb, URZ ;  /* 0x0000000b0c0d9899 */ /* 0x000fe400080006ff */
[----:B------:R-:W-:Y:S02]  /*1260*/  @!UP1 USHF.L.U32 UR12, UR12, 0x1, URZ ;  /* 0x000000010c0c9899 */ /* 0x000fe400080006ff */
[----:B------:R-:W-:Y:S01]  /*1270*/  @!UP1 ULEA UR6, UR37, UR6, 0x18 ;  /* 0x0000000625069291 */ /* 0x000fe2000f8ec0ff */
[----:B------:R-:W-:Y:S01]  /*1280*/  VOTEU.ALL UP1, P1 ;  /* 0x0000000000ff7886 */ /* 0x000fe20000820000 */
[----:B------:R-:W-:Y:S01]  /*1290*/  UISETP.NE.AND UP4, UPT, UR10, URZ, UPT ;  /* 0x000000ff0a00728c */ /* 0x000fe2000bf85270 */
[----:B------:R-:W3:Y:S09]  /*12a0*/  FENCE.VIEW.ASYNC.S ;  /* 0x00000000000073c6 */ /* 0x000ef20000000000 */
[----:B---3--:R3:W4:Y:S01]  /*12b0*/  @!UP1 SYNCS.EXCH.64 URZ, [UR6+0x360], UR12 ;  /* 0x0003600c06ff95b2 */ /* 0x0087220008000100 */
[----:B--2---:R-:W-:-:S09]  /*12c0*/  UISETP.EQ.U32.AND UP1, UPT, UR8, 0x1, UPT ;  /* 0x000000010800788c */ /* 0x004fd2000bf22070 */
[----:B------:R-:W-:Y:S05]  /*12d0*/  BRA.U !UP1, `(.L_x_16) ;  /* 0x0000000109087547 */ /* 0x000fea000b800000 */
[----:B-1--4-:R-:W-:Y:S01]  /*12e0*/  UCGABAR_ARV ;  /* 0x00000000000079c7 */ /* 0x012fe20008000000 */
[----:B------:R-:W-:Y:S05]  /*12f0*/  BRA `(.L_x_17) ;  /* 0x0000000000047947 */ /* 0x000fea0003800000 */
.L_x_16:
[----:B-1--4-:R-:W-:Y:S01]  /*1300*/  NOP ;  /* 0x0000000000007918 */ /* 0x012fe20000000000 */
.L_x_17:
[----:B------:R-:W1:Y:S01]  /*1310*/  S2R R69, SR_CTAID.Y ;  /* 0x0000000000457919 */ /* 0x000e620000002600 */
[----:B------:R-:W-:-:S05]  /*1320*/  CS2R.32 R68, SR_CgaSize ;  /* 0x0000000000447805 */ /* 0x000fca0000008a00 */
[----:B------:R-:W-:-:S05]  /*1330*/  IMAD R68, R68, -0xa0, RZ ;  /* 0xffffff6044447824 */ /* 0x000fca00078e02ff */
[----:B---3--:R-:W-:-:S14]  /*1340*/  R2UR UR6, R68 ;  /* 0x00000000440672ca */ /* 0x008fdc00000e0000 */
[----:B------:R-:W2:Y:S01]  /*1350*/  LDCU UR6, c[0x0][UR6+0x2b4] ;  /* 0x00005680060677ac */ /* 0x000ea20008000800 */
[----:B------:R-:W-:-:S05]  /*1360*/  CS2R.32 R0, SR_CgaSize ;  /* 0x0000000000007805 */ /* 0x000fca0000008a00 */
[----:B------:R-:W-:-:S06]  /*1370*/  IMAD R0, R0, -0xa0, RZ ;  /* 0xffffff6000007824 */ /* 0x000fcc00078e02ff */
[----:B------:R-:W3:Y:S01]  /*1380*/  LDC R0, c[0x0][R0+0x2a4] ;  /* 0x0000a90000007b82 */ /* 0x000ee20000000800 */
[----:B------:R-:W-:Y:S01]  /*1390*/  PRMT R8, RZ, 0x7610, R8 ;  /* 0x00007610ff087816 */ /* 0x000fe20000000008 */
[----:B------:R-:W4:Y:S01]  /*13a0*/  S2R R11, SR_CTAID.X ;  /* 0x00000000000b7919 */ /* 0x000f220000002500 */
[----:B------:R-:W-:-:S05]  /*13b0*/  CS2R.32 R68, SR_CgaSize ;  /* 0x0000000000447805 */ /* 0x000fca0000008a00 */
[----:B------:R-:W-:-:S05]  /*13c0*/  IMAD R68, R68, -0xa0, RZ ;  /* 0xffffff6044447824 */ /* 0x000fca00078e02ff */
[----:B------:R-:W-:-:S14]  /*13d0*/  R2UR UR8, R68 ;  /* 0x00000000440872ca */ /* 0x000fdc00000e0000 */
[----:B------:R-:W3:Y:S01]  /*13e0*/  LDCU UR8, c[0x0][UR8+0x2b0] ;  /* 0x00005600080877ac */ /* 0x000ee20008000800 */
[----:B------:R-:W-:Y:S01]  /*13f0*/  UISETP.NE.AND UP2, UPT, UR10, 0x2, UPT ;  /* 0x000000020a00788c */ /* 0x000fe2000bf45270 */
[----:B------:R-:W2:Y:S01]  /*1400*/  LDC R9, c[0x0][0xb24] ;  /* 0x0002c900ff097b82 */ /* 0x000ea20000000800 */
[----:B------:R-:W-:-:S05]  /*1410*/  CS2R.32 R2, SR_CgaSize ;  /* 0x0000000000027805 */ /* 0x000fca0000008a00 */
[----:B------:R-:W-:-:S06]  /*1420*/  IMAD R2, R2, -0xa0, RZ ;  /* 0xffffff6002027824 */ /* 0x000fcc00078e02ff */
[----:B------:R-:W3:Y:S08]  /*1430*/  LDC R2, c[0x0][R2+0x2a0] ;  /* 0x0000a80002027b82 */ /* 0x000ef00000000800 */
[----:B------:R-:W3:Y:S01]  /*1440*/  LDC R26, c[0x0][0xb24] ;  /* 0x0002c900ff1a7b82 */ /* 0x000ee20000000800 */
[----:B-1----:R-:W-:-:S07]  /*1450*/  I2FP.F32.U32 R3, R69 ;  /* 0x0000004500037245 */ /* 0x002fce0000201000 */
[----:B------:R-:W1:Y:S01]  /*1460*/  S2UR UR36, SR_CTAID.Z ;  /* 0x00000000002479c3 */ /* 0x000e620000002700 */
[----:B--2---:R-:W-:Y:S01]  /*1470*/  ISETP.GE.AND P0, PT, R9, 0x1, PT ;  /* 0x000000010900780c */ /* 0x004fe20003f06270 */
[----:B----4-:R-:W-:Y:S01]  /*1480*/  IMAD.MOV.U32 R63, RZ, RZ, R11 ;  /* 0x000000ffff3f7224 */ /* 0x010fe200078e000b */
[----:B------:R-:W-:Y:S01]  /*1490*/  I2FP.F32.U32 R4, R11 ;  /* 0x0000000b00047245 */ /* 0x000fe20000201000 */
[----:B------:R-:W-:Y:S01]  /*14a0*/  FMUL R3, R3, UR6 ;  /* 0x0000000603037c20 */ /* 0x000fe20008400000 */
[----:B------:R-:W2:Y:S03]  /*14b0*/  LDCU UR6, c[0x0][0xb30] ;  /* 0x00016600ff0677ac */ /* 0x000ea60008000800 */
[----:B---3--:R-:W-:Y:S01]  /*14c0*/  FMUL R4, R4, UR8 ;  /* 0x0000000804047c20 */ /* 0x008fe20008400000 */
[----:B------:R-:W3:Y:S08]  /*14d0*/  F2I.U32.TRUNC.NTZ R62, R3 ;  /* 0x00000003003e7305 */ /* 0x000ef0000020f000 */
[----:B------:R-:W4:Y:S01]  /*14e0*/  F2I.U32.TRUNC.NTZ R68, R4 ;  /* 0x0000000400447305 */ /* 0x000f22000020f000 */
[----:B--2---:R-:W-:Y:S01]  /*14f0*/  UISETP.NE.AND UP3, UPT, UR6, 0x1, UPT ;  /* 0x000000010600788c */ /* 0x004fe2000bf65270 */
[----:B---3--:R-:W-:-:S05]  /*1500*/  IADD3 R62, PT, PT, -R62, RZ, RZ ;  /* 0x000000ff3e3e7210 */ /* 0x008fca0007ffe1ff */
[----:B------:R-:W-:Y:S01]  /*1510*/  IMAD R62, R0, R62, R69 ;  /* 0x0000003e003e7224 */ /* 0x000fe200078e0245 */
[----:B------:R-:W-:Y:S01]  /*1520*/  PRMT R0, RZ, 0x7610, R0 ;  /* 0x00007610ff007816 */ /* 0x000fe20000000000 */
[----:B----4-:R-:W-:-:S04]  /*1530*/  IMAD.MOV R68, RZ, RZ, -R68 ;  /* 0x000000ffff447224 */ /* 0x010fc800078e0a44 */
[----:B------:R-:W-:Y:S01]  /*1540*/  IMAD R68, R2, R68, R11 ;  /* 0x0000004402447224 */ /* 0x000fe200078e020b */
[----:B-1----:R-:W-:Y:S06]  /*1550*/  BRA.U UP4, `(.L_x_18) ;  /* 0x0000000104247547 */ /* 0x002fec000b800000 */
[----:B------:R-:W-:Y:S01]  /*1560*/  ISETP.NE.AND P1, PT, R62, RZ, PT ;  /* 0x000000ff3e00720c */ /* 0x000fe20003f25270 */
[----:B------:R-:W-:Y:S01]  /*1570*/  IMAD.MOV.U32 R0, RZ, RZ, 0x3 ;  /* 0x00000003ff007424 */ /* 0x000fe200078e00ff */
[C---:B------:R-:W-:Y:S02]  /*1580*/  LOP3.LUT R3, R68.reuse, 0xfffffffe, RZ, 0xc0, !PT ;  /* 0xfffffffe44037812 */ /* 0x040fe400078ec0ff */
[----:B------:R-:W-:Y:S02]  /*1590*/  ISETP.LT.U32.OR P1, PT, R68, 0x2, !P1 ;  /* 0x000000024400780c */ /* 0x000fe40004f21470 */
[----:B------:R-:W-:Y:S02]  /*15a0*/  SHF.L.U32 R0, R0, R3, RZ ;  /* 0x0000000300007219 */ /* 0x000fe400000006ff */
[----:B------:R-:W-:Y:S02]  /*15b0*/  SEL R5, RZ, 0x1, !P1 ;  /* 0x00000001ff057807 */ /* 0x000fe40004800000 */
[----:B------:R-:W-:-:S05]  /*15c0*/  SEL R2, RZ, 0x2, !P1 ;  /* 0x00000002ff027807 */ /* 0x000fca0004800000 */
[----:B------:R-:W-:-:S05]  /*15d0*/  IMAD.IADD R2, R5, 0x1, R2 ;  /* 0x0000000105027824 */ /* 0x000fca00078e0202 */
[----:B------:R-:W-:Y:S02]  /*15e0*/  PRMT R8, R2, 0x7610, R8 ;  /* 0x0000761002087816 */ /* 0x000fe40000000008 */
.L_x_18:
[----:B------:R-:W-:Y:S05]  /*15f0*/  @!P0 BRA `(.L_x_19) ;  /* 0x0000000000b88947 */ /* 0x000fea0003800000 */
[----:B------:R-:W1:Y:S01]  /*1600*/  LDC.64 R4, c[0x0][0xb18] ;  /* 0x0002c600ff047b82 */ /* 0x000e620000000a00 */
[----:B------:R-:W-:-:S07]  /*1610*/  ISETP.NE.AND P0, PT, R9, 0x1, PT ;  /* 0x000000010900780c */ /* 0x000fce0003f05270 */
[----:B------:R-:W2:Y:S08]  /*1620*/  LDC R14, c[0x0][0xb0c] ;  /* 0x0002c300ff0e7b82 */ /* 0x000eb00000000800 */
[----:B------:R-:W3:Y:S08]  /*1630*/  LDC R13, c[0x0][0x370] ;  /* 0x0000dc00ff0d7b82 */ /* 0x000ef00000000800 */
[----:B------:R-:W4:Y:S01]  /*1640*/  LDC R16, c[0x0][0x374] ;  /* 0x0000dd00ff107b82 */ /* 0x000f220000000800 */
[----:B-1----:R-:W-:-:S07]  /*1650*/  ISETP.NE.AND P1, PT, R4, 0x1, PT ;  /* 0x000000010400780c */ /* 0x002fce0003f25270 */
[----:B------:R-:W3:Y:S01]  /*1660*/  LDC.64 R6, c[0x0][0xb10] ;  /* 0x0002c400ff067b82 */ /* 0x000ee20000000a00 */
[----:B--2---:R-:W-:-:S07]  /*1670*/  ISETP.NE.AND P2, PT, R14, 0x1, PT ;  /* 0x000000010e00780c */ /* 0x004fce0003f45270 */
[----:B------:R-:W1:Y:S08]  /*1680*/  LDC R12, c[0x0][0xb20] ;  /* 0x0002c800ff0c7b82 */ /* 0x000e700000000800 */
[----:B------:R-:W2:Y:S01]  /*1690*/  LDC.64 R2, c[0x0][0xb28] ;  /* 0x0002ca00ff027b82 */ /* 0x000ea20000000a00 */
[----:B----4-:R-:W-:-:S04]  /*16a0*/  IMAD.HI.U32 R15, R16, R5, RZ ;  /* 0x00000005100f7227 */ /* 0x010fc800078e00ff */
[----:B------:R-:W-:-:S04]  /*16b0*/  IMAD.HI.U32 R5, R69, R5, RZ ;  /* 0x0000000545057227 */ /* 0x000fc800078e00ff */
[----:B---3--:R-:W-:-:S04]  /*16c0*/  IMAD.HI.U32 R18, R13, R6, RZ ;  /* 0x000000060d127227 */ /* 0x008fc800078e00ff */
[----:B------:R-:W-:Y:S01]  /*16d0*/  IMAD.HI.U32 R20, R11, R6, RZ ;  /* 0x000000060b147227 */ /* 0x000fe200078e00ff */
[-C--:B------:R-:W-:Y:S02]  /*16e0*/  @P2 SHF.R.U32.HI R13, RZ, R7.reuse, R18 ;  /* 0x00000007ff0d2219 */ /* 0x080fe40000011612 */
[-C--:B-1----:R-:W-:Y:S02]  /*16f0*/  @P1 SHF.R.U32.HI R16, RZ, R12.reuse, R15 ;  /* 0x0000000cff101219 */ /* 0x082fe4000001160f */
[----:B------:R-:W-:Y:S02]  /*1700*/  SHF.R.U32.HI R12, RZ, R12, R5 ;  /* 0x0000000cff0c7219 */ /* 0x000fe40000011605 */
[----:B------:R-:W-:Y:S02]  /*1710*/  SHF.R.U32.HI R20, RZ, R7, R20 ;  /* 0x00000007ff147219 */ /* 0x000fe40000011614 */
[----:B------:R-:W-:Y:S01]  /*1720*/  SEL R5, R69, R12, !P1 ;  /* 0x0000000c45057207 */ /* 0x000fe20004800000 */
[----:B--2---:R-:W-:Y:S01]  /*1730*/  IMAD.HI.U32 R18, R16, R2, RZ ;  /* 0x0000000210127227 */ /* 0x004fe200078e00ff */
[----:B------:R-:W-:-:S02]  /*1740*/  SEL R63, R11, R20, !P2 ;  /* 0x000000140b3f7207 */ /* 0x000fc40005000000 */
[----:B------:R-:W-:Y:S01]  /*1750*/  IADD3 R7, PT, PT, -R5, RZ, RZ ;  /* 0x000000ff05077210 */ /* 0x000fe20007ffe1ff */
[----:B------:R-:W-:Y:S01]  /*1760*/  IMAD.HI.U32 R6, R13, R2, RZ ;  /* 0x000000020d067227 */ /* 0x000fe200078e00ff */
[----:B------:R-:W-:-:S03]  /*1770*/  @P0 SHF.R.U32.HI R16, RZ, R3, R18 ;  /* 0x00000003ff100219 */ /* 0x000fc60000011612 */
[----:B------:R-:W-:Y:S01]  /*1780*/  IMAD R7, R4, R7, R69 ;  /* 0x0000000704077224 */ /* 0x000fe200078e0245 */
[----:B------:R-:W-:Y:S01]  /*1790*/  @P0 SHF.R.U32.HI R13, RZ, R3, R6 ;  /* 0x00000003ff0d0219 */ /* 0x000fe20000011606 */
[----:B------:R-:W-:-:S04]  /*17a0*/  IMAD R16, R16, R9, RZ ;  /* 0x0000000910107224 */ /* 0x000fc800078e02ff */
[----:B------:R-:W-:Y:S01]  /*17b0*/  IMAD R6, R13, R9, RZ ;  /* 0x000000090d067224 */ /* 0x000fe200078e02ff */
[----:B------:R-:W-:-:S04]  /*17c0*/  ISETP.GE.AND P1, PT, R5, R16, PT ;  /* 0x000000100500720c */ /* 0x000fc80003f26270 */
[----:B------:R-:W-:Y:S01]  /*17d0*/  ISETP.GE.OR P1, PT, R63, R6, P1 ;  /* 0x000000063f00720c */ /* 0x000fe20000f26670 */
[----:B------:R-:W-:-:S05]  /*17e0*/  IMAD.HI.U32 R6, R5, R2, RZ ;  /* 0x0000000205067227 */ /* 0x000fca00078e00ff */
[----:B------:R-:W-:-:S04]  /*17f0*/  SHF.R.U32.HI R6, RZ, R3, R6 ;  /* 0x00000003ff067219 */ /* 0x000fc80000011606 */
[----:B------:R-:W-:-:S03]  /*1800*/  SEL R6, R5, R6, !P0 ;  /* 0x0000000605067207 */ /* 0x000fc60004000000 */
[----:B------:R-:W-:Y:S01]  /*1810*/  @!P1 IMAD.HI.U32 R12, R63, R2, RZ ;  /* 0x000000023f0c9227 */ /* 0x000fe200078e00ff */
[----:B------:R-:W-:-:S04]  /*1820*/  IADD3 R2, PT, PT, -R6, RZ, RZ ;  /* 0x000000ff06027210 */ /* 0x000fc80007ffe1ff */
[----:B------:R-:W-:Y:S01]  /*1830*/  @!P1 SHF.R.U32.HI R12, RZ, R3, R12 ;  /* 0x00000003ff0c9219 */ /* 0x000fe2000001160c */
[----:B------:R-:W-:-:S03]  /*1840*/  IMAD R2, R9, R2, R5 ;  /* 0x0000000209027224 */ /* 0x000fc600078e0205 */
[----:B------:R-:W-:-:S05]  /*1850*/  @!P1 SEL R3, R63, R12, !P0 ;  /* 0x0000000c3f039207 */ /* 0x000fca0004000000 */
[--C-:B------:R-:W-:Y:S02]  /*1860*/  @!P1 IMAD.IADD R6, R6, 0x1, -R3.reuse ;  /* 0x0000000106069824 */ /* 0x100fe400078e0a03 */
[----:B------:R-:W-:Y:S01]  /*1870*/  @!P1 IMAD R3, R2, R13, R3 ;  /* 0x0000000d02039224 */ /* 0x000fe200078e0203 */
[----:B------:R-:W-:Y:S01]  /*1880*/  IADD3 R2, PT, PT, -R63, RZ, RZ ;  /* 0x000000ff3f027210 */ /* 0x000fe20007ffe1ff */
[----:B------:R-:W-:Y:S02]  /*1890*/  @!P1 IMAD R5, R6, R9, R63 ;  /* 0x0000000906059224 */ /* 0x000fe400078e023f */
[----:B------:R-:W-:Y:S02]  /*18a0*/  @!P1 IMAD.MOV.U32 R63, RZ, RZ, R3 ;  /* 0x000000ffff3f9224 */ /* 0x000fe400078e0003 */
[----:B------:R-:W-:Y:S02]  /*18b0*/  IMAD R2, R14, R2, R11 ;  /* 0x000000020e027224 */ /* 0x000fe400078e020b */
[----:B------:R-:W-:-:S02]  /*18c0*/  IMAD R69, R5, R4, R7 ;  /* 0x0000000405457224 */ /* 0x000fc400078e0207 */
[----:B------:R-:W-:Y:S02]  /*18d0*/  IMAD R63, R63, R14, R2 ;  /* 0x0000000e3f3f7224 */ /* 0x000fe400078e0202 */
.L_x_19:
[----:B------:R-:W-:Y:S05]  /*18e0*/  BRA.U UP3, `(.L_x_20) ;  /* 0x0000000103407547 */ /* 0x000fea000b800000 */
[----:B------:R-:W1:Y:S08]  /*18f0*/  LDC.64 R2, c[0x0][0xb18] ;  /* 0x0002c600ff027b82 */ /* 0x000e700000000a00 */
[----:B------:R-:W2:Y:S08]  /*1900*/  LDC.64 R4, c[0x0][0xb10] ;  /* 0x0002c400ff047b82 */ /* 0x000eb00000000a00 */
[----:B------:R-:W3:Y:S08]  /*1910*/  LDC R6, c[0x0][0xb20] ;  /* 0x0002c800ff067b82 */ /* 0x000ef00000000800 */
[----:B------:R-:W4:Y:S01]  /*1920*/  LDC R12, c[0x0][0xb0c] ;  /* 0x0002c300ff0c7b82 */ /* 0x000f220000000800 */
[----:B-1----:R-:W-:Y:S01]  /*1930*/  IMAD.HI.U32 R3, R69, R3, RZ ;  /* 0x0000000345037227 */ /* 0x002fe200078e00ff */
[----:B------:R-:W-:-:S03]  /*1940*/  ISETP.NE.AND P0, PT, R2, 0x1, PT ;  /* 0x000000010200780c */ /* 0x000fc60003f05270 */
[----:B--2---:R-:W-:-:S05]  /*1950*/  IMAD.HI.U32 R4, R63, R4, RZ ;  /* 0x000000043f047227 */ /* 0x004fca00078e00ff */
[----:B------:R-:W-:Y:S02]  /*1960*/  SHF.R.U32.HI R4, RZ, R5, R4 ;  /* 0x00000005ff047219 */ /* 0x000fe40000011604 */
[----:B---3--:R-:W-:-:S04]  /*1970*/  SHF.R.U32.HI R6, RZ, R6, R3 ;  /* 0x00000006ff067219 */ /* 0x008fc80000011603 */
[----:B------:R-:W-:Y:S02]  /*1980*/  SEL R3, R69, R6, !P0 ;  /* 0x0000000645037207 */ /* 0x000fe40004000000 */
[----:B----4-:R-:W-:-:S04]  /*1990*/  ISETP.NE.AND P1, PT, R12, 0x1, PT ;  /* 0x000000010c00780c */ /* 0x010fc80003f25270 */
[----:B------:R-:W-:-:S05]  /*19a0*/  SEL R6, R63, R4, !P1 ;  /* 0x000000043f067207 */ /* 0x000fca0004800000 */
[----:B------:R-:W-:Y:S02]  /*19b0*/  IMAD.IADD R4, R3, 0x1, -R6 ;  /* 0x0000000103047824 */ /* 0x000fe400078e0a06 */
[----:B------:R-:W-:Y:S02]  /*19c0*/  IMAD.IADD R3, R6, 0x1, -R3 ;  /* 0x0000000106037824 */ /* 0x000fe400078e0a03 */
[----:B------:R-:W-:Y:S02]  /*19d0*/  IMAD R63, R4, R12, R63 ;  /* 0x0000000c043f7224 */ /* 0x000fe400078e023f */
[----:B------:R-:W-:Y:S02]  /*19e0*/  IMAD R69, R3, R2, R69 ;  /* 0x0000000203457224 */ /* 0x000fe400078e0245 */
.L_x_20:
[----:B------:R-:W-:Y:S05]  /*19f0*/  BRA.U !UP1, `(.L_x_21) ;  /* 0x00000001090c7547 */ /* 0x000fea000b800000 */
[----:B------:R-:W-:Y:S01]  /*1a00*/  UCGABAR_WAIT ;  /* 0x0000000000007dc7 */ /* 0x000fe20008000000 */
[----:B------:R-:W-:Y:S01]  /*1a10*/  CCTL.IVALL ;  /* 0x00000000ff00798f */ /* 0x000fe20002000000 */
[----:B------:R-:W-:Y:S05]  /*1a20*/  BRA `(.L_x_22) ;  /* 0x0000000000047947 */ /* 0x000fea0003800000 */
.L_x_21:
[----:B------:R-:W-:Y:S06]  /*1a30*/  BAR.SYNC.DEFER_BLOCKING 0x0 ;  /* 0x0000000000007b1d */ /* 0x000fec0000010000 */
.L_x_22:
[----:B------:R-:W-:Y:S05]  /*1a40*/  BRA.U UP2, `(.L_x_23) ;  /* 0x0000002902347547 */ /* 0x000fea000b800000 */
[----:B------:R-:W1:Y:S01]  /*1a50*/  LDCU UR15, c[0x0][0x38c] ;  /* 0x00007180ff0f77ac */ /* 0x000e620008000800 */
[----:B------:R-:W2:Y:S01]  /*1a60*/  LDC R9, c[0x0][0x370] ;  /* 0x0000dc00ff097b82 */ /* 0x000ea20000000800 */
[C---:B------:R-:W-:Y:S01]  /*1a70*/  IMAD.SHL.U32 R17, R11.reuse, 0x10, RZ ;  /* 0x000000100b117824 */ /* 0x040fe200078e00ff */
[----:B------:R-:W-:Y:S01]  /*1a80*/  PLOP3.LUT P1, PT, PT, PT, UP5, 0x80, 0x8 ;  /* 0x000000000008781c */ /* 0x000fe20003f2f058 */
[----:B------:R-:W-:Y:S01]  /*1a90*/  HFMA2 R15, -RZ, RZ, 0, 5.9604644775390625e-08 ;  /* 0x00000001ff0f7431 */ /* 0x000fe200000001ff */
[----:B------:R-:W-:Y:S01]  /*1aa0*/  UISETP.NE.AND UP1, UPT, UR10, URZ, UPT ;  /* 0x000000ff0a00728c */ /* 0x000fe2000bf25270 */
[----:B------:R-:W-:Y:S01]  /*1ab0*/  HFMA2 R12, -RZ, RZ, 0, 0 ;  /* 0x00000000ff0c7431 */ /* 0x000fe200000001ff */
[----:B------:R-:W-:Y:S01]  /*1ac0*/  ISETP.NE.AND P4, PT, R10, RZ, P5 ;  /* 0x000000ff0a00720c */ /* 0x000fe20002f85270 */
[----:B------:R-:W-:Y:S01]  /*1ad0*/  IMAD.SHL.U32 R16, R11, 0x40, RZ ;  /* 0x000000400b107824 */ /* 0x000fe200078e00ff */
[----:B------:R-:W3:Y:S01]  /*1ae0*/  LDC R0, c[0x0][0x374] ;  /* 0x0000dd00ff007b82 */ /* 0x000ee20000000800 */
[----:B------:R-:W-:Y:S01]  /*1af0*/  PLOP3.LUT P1, PT, P1, PT, PT, 0x8, 0x80 ;  /* 0x000000000080781c */ /* 0x000fe20000f2e170 */
[----:B------:R-:W-:Y:S01]  /*1b00*/  IMAD.MOV.U32 R14, RZ, RZ, RZ ;  /* 0x000000ffff0e7224 */ /* 0x000fe200078e00ff */
[----:B------:R-:W-:Y:S01]  /*1b10*/  MOV R8, 0x1 ;  /* 0x0000000100087802 */ /* 0x000fe20000000f00 */
[----:B------:R-:W-:Y:S01]  /*1b20*/  IMAD.MOV.U32 R10, RZ, RZ, RZ ;  /* 0x000000ffff0a7224 */ /* 0x000fe200078e00ff */
[----:B------:R-:W-:Y:S01]  /*1b30*/  LOP3.LUT R17, R17, 0x10, RZ, 0xc0, !PT ;  /* 0x0000001011117812 */ /* 0x000fe200078ec0ff */
[----:B------:R-:W4:Y:S01]  /*1b40*/  LDCU.64 UR24, c[0x0][0x348] ;  /* 0x00006900ff1877ac */ /* 0x000f220008000a00 */
[----:B-1----:R-:W-:-:S02]  /*1b50*/  UIADD3 UR4, UPT, UPT, UR15, 0x1f, URZ ;  /* 0x0000001f0f047890 */ /* 0x002fc4000fffe0ff */
[----:B------:R-:W-:Y:S02]  /*1b60*/  USEL UR7, UR7, 0x2, UP1 ;  /* 0x0000000207077887 */ /* 0x000fe40008800000 */
[----:B------:R-:W-:Y:S01]  /*1b70*/  USHF.R.S32.HI UR22, URZ, 0x1f, UR4 ;  /* 0x0000001fff167899 */ /* 0x000fe20008011404 */
[----:B------:R-:W-:-:S03]  /*1b80*/  UMOV UR13, URZ ;  /* 0x000000ff000d7c82 */ /* 0x000fc60008000000 */
[----:B------:R-:W-:Y:S02]  /*1b90*/  ULEA.HI UR22, UR22, UR4, URZ, 0x5 ;  /* 0x0000000416167291 */ /* 0x000fe4000f8f28ff */
[----:B------:R-:W-:Y:S02]  /*1ba0*/  UIADD3 UR4, UPT, UPT, UR15, -0x1, URZ ;  /* 0xffffffff0f047890 */ /* 0x000fe4000fffe0ff */
[----:B------:R-:W-:Y:S02]  /*1bb0*/  USHF.R.S32.HI UR22, URZ, 0x5, UR22 ;  /* 0x00000005ff167899 */ /* 0x000fe40008011416 */
[----:B------:R-:W-:Y:S02]  /*1bc0*/  UISETP.GE.U32.AND UP2, UPT, UR4, -0x3f, UPT ;  /* 0xffffffc10400788c */ /* 0x000fe4000bf46070 */
[----:B------:R-:W-:Y:S02]  /*1bd0*/  UISETP.LT.U32.AND UP0, UPT, UR22, 0x2b, UPT ;  /* 0x0000002b1600788c */ /* 0x000fe4000bf01070 */
[----:B------:R-:W-:-:S02]  /*1be0*/  UIADD3 UR15, UPT, UPT, UR15, 0x3e, URZ ;  /* 0x0000003e0f0f7890 */ /* 0x000fc4000fffe0ff */
[----:B------:R-:W-:-:S04]  /*1bf0*/  USEL UR21, UR22, 0x2b, UP0 ;  /* 0x0000002b16157887 */ /* 0x000fc80008000000 */
[----:B------:R-:W-:Y:S02]  /*1c00*/  UIADD3 UR6, UPT, UPT, UR21, -0x1, URZ ;  /* 0xffffffff15067890 */ /* 0x000fe4000fffe0ff */
[----:B------:R-:W-:Y:S02]  /*1c10*/  @UP2 UIADD3 UR6, UPT, UPT, UR21, URZ, URZ ;  /* 0x000000ff15062290 */ /* 0x000fe4000fffe0ff */
[----:B------:R-:W-:Y:S02]  /*1c20*/  UIADD3 UR14, UPT, UPT, UR22, -UR21, URZ ;  /* 0x80000015160e7290 */ /* 0x000fe4000fffe0ff */
[----:B------:R-:W-:Y:S02]  /*1c30*/  UIADD3 UR5, UPT, UPT, UR6, 0x1, URZ ;  /* 0x0000000106057890 */ /* 0x000fe4000fffe0ff */
[----:B--2-4-:R-:W-:-:S12]  /*1c40*/  UIADD3 UR6, UPT, UPT, -UR6, URZ, URZ ;  /* 0x000000ff06067290 */ /* 0x014fd8000fffe1ff */
.L_x_43:
[----:B------:R-:W-:Y:S01]  /*1c50*/  UISETP.NE.AND UP0, UPT, UR37, URZ, UPT ;  /* 0x000000ff2500728c */ /* 0x000fe2000bf05270 */
[----:B------:R-:W1:Y:S08]  /*1c60*/  S2UR UR37, SR_CgaCtaId ;  /* 0x00000000002579c3 */ /* 0x000e700000008800 */
[----:B------:R-:W-:Y:S05]  /*1c70*/  BRA.U UP0, `(.L_x_24) ;  /* 0x0000000100347547 */ /* 0x000fea000b800000 */
[----:B------:R-:W2:Y:S01]  /*1c80*/  S2R R2, SR_CgaCtaId ;  /* 0x0000000000027919 */ /* 0x000ea20000008800 */
[----:B------:R-:W-:-:S04]  /*1c90*/  MOV R3, 0x400 ;  /* 0x0000040000037802 */ /* 0x000fc80000000f00 */
[----:B--2---:R-:W-:Y:S02]  /*1ca0*/  LEA R3, R2, R3, 0x18 ;  /* 0x0000000302037211 */ /* 0x004fe400078ec0ff */
[----:B------:R-:W-:-:S03]  /*1cb0*/  SHF.L.U32 R2, R8, 0x1f, RZ ;  /* 0x0000001f08027819 */ /* 0x000fc600000006ff */
[----:B------:R-:W-:-:S04]  /*1cc0*/  IMAD R3, R10, 0x8, R3 ;  /* 0x000000080a037824 */ /* 0x000fc800078e0203 */
[----:B------:R-:W2:Y:S02]  /*1cd0*/  SYNCS.PHASECHK.TRANS64.TRYWAIT P0, [R3+URZ+0x350], R2 ;  /* 0x00035002030075a7 */ /* 0x000ea400080011ff */
[----:B--2---:R-:W-:Y:S05]  /*1ce0*/  @!P0 BRA `(.L_x_25) ;  /* 0x0000006400188947 */ /* 0x004fea0003800000 */
.L_x_160:
[----:B------:R-:W-:Y:S01]  /*1cf0*/  VIADD R10, R10, 0x1 ;  /* 0x000000010a0a7836 */ /* 0x000fe20000000000 */
[----:B------:R2:W-:Y:S04]  /*1d00*/  SYNCS.ARRIVE.TRANS64.A1T0 RZ, [R3+URZ+0x340], RZ ;  /* 0x000340ff03ff79a7 */ /* 0x0005e800081000ff */
[----:B------:R-:W-:-:S04]  /*1d10*/  ISETP.NE.AND P0, PT, R10, 0x2, PT ;  /* 0x000000020a00780c */ /* 0x000fc80003f05270 */
[----:B------:R-:W-:Y:S02]  /*1d20*/  SEL R10, R10, RZ, P0 ;  /* 0x000000ff0a0a7207 */ /* 0x000fe40000000000 */
[----:B--2---:R-:W-:-:S04]  /*1d30*/  SEL R3, RZ, 0x1, P0 ;  /* 0x00000001ff037807 */ /* 0x004fc80000000000 */
[----:B------:R-:W-:-:S07]  /*1d40*/  LOP3.LUT R8, R8, R3, RZ, 0x3c, !PT ;  /* 0x0000000308087212 */ /* 0x000fce00078e3cff */
.L_x_24:
[----:B------:R-:W-:Y:S01]  /*1d50*/  UMOV UR4, 0x400 ;  /* 0x0000040000047882 */ /* 0x000fe20000000000 */
[----:B------:R-:W-:Y:S01]  /*1d60*/  LEA.HI R3, R63, R63, RZ, 0x1 ;  /* 0x0000003f3f037211 */ /* 0x000fe200078f08ff */
[----:B-1----:R-:W-:Y:S01]  /*1d70*/  ULEA UR4, UR37, UR4, 0x18 ;  /* 0x0000000425047291 */ /* 0x002fe2000f8ec0ff */
[----:B------:R-:W-:Y:S01]  /*1d80*/  SHF.L.U32 R2, R15, 0x1f, RZ ;  /* 0x0000001f0f027819 */ /* 0x000fe200000006ff */
[----:B------:R-:W-:Y:S01]  /*1d90*/  UISETP.GE.U32.AND UP0, UPT, UR15, 0x3f, UPT ;  /* 0x0000003f0f00788c */ /* 0x000fe2000bf06070 */
[----:B------:R-:W-:Y:S01]  /*1da0*/  R2UR UR35, R16 ;  /* 0x00000000102372ca */ /* 0x000fe200000e0000 */
[----:B------:R-:W-:Y:S01]  /*1db0*/  ULEA UR8, UR13, UR4, 0x3 ;  /* 0x000000040d087291 */ /* 0x000fe2000f8e18ff */
[----:B------:R-:W-:Y:S01]  /*1dc0*/  IMAD.SHL.U32 R3, R3, 0x40, RZ ;  /* 0x0000004003037824 */ /* 0x000fe200078e00ff */
[----:B------:R-:W-:Y:S01]  /*1dd0*/  R2UR UR11, R17 ;  /* 0x00000000110b72ca */ /* 0x000fe200000e0000 */
[----:B------:R-:W-:-:S03]  /*1de0*/  UMOV UR23, URZ ;  /* 0x000000ff00177c82 */ /* 0x000fc60008000000 */
[----:B------:R-:W-:-:S03]  /*1df0*/  LOP3.LUT R3, R3, 0xffffff80, RZ, 0xc0, !PT ;  /* 0xffffff8003037812 */ /* 0x000fc600078ec0ff */
[----:B------:R1:W2:Y:S01]  /*1e00*/  SYNCS.PHASECHK.TRANS64.TRYWAIT P0, [UR8+0x158], R2 ;  /* 0x00015802ff0075a7 */ /* 0x0002a20008001108 */
[----:B------:R-:W-:Y:S02]  /*1e10*/  R2UR UR9, R3 ;  /* 0x00000000030972ca */ /* 0x000fe400000e0000 */
[----:B------:R-:W-:-:S11]  /*1e20*/  R2UR UR8, R69 ;  /* 0x00000000450872ca */ /* 0x000fd600000e0000 */
[----:B------:R-:W-:Y:S02]  /*1e30*/  ULOP3.LUT UR35, UR9, 0x40, UR35, 0xf8, !UPT ;  /* 0x0000004009237892 */ /* 0x000fe4000f8ef823 */
[----:B------:R-:W-:Y:S01]  /*1e40*/  ULEA UR11, UR8, UR11, 0x5 ;  /* 0x0000000b080b7291 */ /* 0x000fe2000f8e28ff */
[----:B------:R-:W-:Y:S11]  /*1e50*/  BRA.U !UP0, `(.L_x_26) ;  /* 0x0000000108c07547 */ /* 0x000ff6000b800000 */
[----:B------:R-:W-:Y:S01]  /*1e60*/  UMOV UR16, UR6 ;  /* 0x0000000600107c82 */ /* 0x000fe20008000000 */
[----:B------:R-:W-:Y:S01]  /*1e70*/  UMOV UR17, UR13 ;  /* 0x0000000d00117c82 */ /* 0x000fe20008000000 */
[----:B------:R-:W-:-:S05]  /*1e80*/  UMOV UR34, URZ ;  /* 0x000000ff00227c82 */ /* 0x000fca0008000000 */
.L_x_32:
[----:B------:R-:W-:Y:S01]  /*1e90*/  ULEA UR33, UR17, UR4, 0x3 ;  /* 0x0000000411217291 */ /* 0x000fe2000f8e18ff */
[----:B------:R-:W-:Y:S01]  /*1ea0*/  @P5 MOV R3, 0x2800 ;  /* 0x0000280000035802 */ /* 0x000fe20000000f00 */
[----:B-12-4-:R-:W-:Y:S10]  /*1eb0*/  @P0 BRA `(.L_x_27) ;  /* 0x00000000000c0947 */ /* 0x016ff40003800000 */
[----:B------:R-:W-:-:S04]  /*1ec0*/  SHF.L.U32 R5, R15, 0x1f, RZ ;  /* 0x0000001f0f057819 */ /* 0x000fc800000006ff */
[----:B------:R-:W2:Y:S02]  /*1ed0*/  SYNCS.PHASECHK.TRANS64.TRYWAIT P0, [UR33+0x158], R5 ;  /* 0x00015805ff0075a7 */ /* 0x000ea40008001121 */
[----:B--2---:R-:W-:Y:S05]  /*1ee0*/  @!P0 BRA `(.L_x_28) ;  /* 0x0000006000ac8947 */ /* 0x004fea0003800000 */
.L_x_27:
[----:B------:R2:W-:Y:S01]  /*1ef0*/  @P5 SYNCS.ARRIVE.TRANS64 RZ, [UR33], R3 ;  /* 0x00000003ffff59a7 */ /* 0x0005e20008000021 */
[----:B------:R-:W-:Y:S02]  /*1f00*/  ULOP3.LUT UR8, UR7, 0x2, URZ, 0xfc, !UPT ;  /* 0x0000000207087892 */ /* 0x000fe4000f8efcff */
[----:B------:R-:W-:Y:S02]  /*1f10*/  UIADD3 UR16, UPT, UPT, UR16, 0x1, URZ ;  /* 0x0000000110107890 */ /* 0x000fe4000fffe0ff */
[----:B------:R-:W-:Y:S02]  /*1f20*/  UISETP.NE.AND UP0, UPT, UR8, 0x2, UPT ;  /* 0x000000020800788c */ /* 0x000fe4000bf05270 */
[----:B------:R-:W-:-:S07]  /*1f30*/  UISETP.NE.AND UP2, UPT, UR16, 0x1, UPT ;  /* 0x000000011000788c */ /* 0x000fce000bf45270 */
[----:B------:R-:W-:Y:S05]  /*1f40*/  BRA.U UP0, `(.L_x_29) ;  /* 0x0000000100047547 */ /* 0x000fea000b800000 */
[----:B------:R-:W-:Y:S05]  /*1f50*/  BPT.TRAP 0x1 ;  /* 0x000000040000795c */ /* 0x000fea0000300000 */
.L_x_29:
[----:B------:R-:W-:Y:S04]  /*1f60*/  BSSY.RECONVERGENT B0, `(.L_x_30) ;  /* 0x0000003000007945 */ /* 0x000fe80003800200 */
[----:B------:R-:W-:Y:S05]  /*1f70*/  @!P4 BRA `(.L_x_31) ;  /* 0x000000000004c947 */ /* 0x000fea0003800000 */
[----:B------:R-:W-:Y:S05]  /*1f80*/  BPT.TRAP 0x1 ;  /* 0x000000040000795c */ /* 0x000fea0000300000 */
.L_x_31:
[----:B------:R-:W-:Y:S05]  /*1f90*/  BSYNC.RECONVERGENT B0 ;  /* 0x0000000000007941 */ /* 0x000fea0003800200 */
.L_x_30:
[----:B------:R-:W-:Y:S02]  /*1fa0*/  UIADD3 UR13, UPT, UPT, UR17, 0x1, URZ ;  /* 0x00000001110d7890 */ /* 0x000fe4000fffe0ff */
[----:B------:R-:W-:Y:S02]  /*1fb0*/  ULEA UR32, UR17, UR4, 0xc ;  /* 0x0000000411207291 */ /* 0x000fe4000f8e60ff */
[----:B------:R-:W-:Y:S02]  /*1fc0*/  UISETP.NE.AND UP0, UPT, UR13, 0x2b, UPT ;  /* 0x0000002b0d00788c */ /* 0x000fe4000bf05270 */
[----:B------:R-:W-:Y:S02]  /*1fd0*/  UIADD3 UR28, UP1, UPT, UR24, 0x80, URZ ;  /* 0x00000080181c7890 */ /* 0x000fe4000ff3e0ff */
[----:B------:R-:W-:Y:S02]  /*1fe0*/  USEL UR9, URZ, 0x1, UP0 ;  /* 0x00000001ff097887 */ /* 0x000fe40008000000 */
[----:B------:R-:W-:-:S02]  /*1ff0*/  USEL UR13, UR13, URZ, UP0 ;  /* 0x000000ff0d0d7287 */ /* 0x000fc40008000000 */
[----:B------:R-:W-:Y:S02]  /*2000*/  UIADD3 UR26, UP0, UPT, UR24, 0x180, URZ ;  /* 0x00000180181a7890 */ /* 0x000fe4000ff1e0ff */
[----:B------:R-:W-:Y:S01]  /*2010*/  ULEA UR8, UR13, UR4, 0x3 ;  /* 0x000000040d087291 */ /* 0x000fe2000f8e18ff */
[----:B------:R-:W-:Y:S01]  /*2020*/  LOP3.LUT R15, R15, UR9, RZ, 0x3c, !PT ;  /* 0x000000090f0f7c12 */ /* 0x000fe2000f8e3cff */
[----:B------:R-:W-:Y:S02]  /*2030*/  ULOP3.LUT UR33, UR33, 0xfefffff8, URZ, 0xc0, !UPT ;  /* 0xfefffff821217892 */ /* 0x000fe4000f8ec0ff */
[----:B------:R-:W-:Y:S01]  /*2040*/  UIADD3.X UR29, UPT, UPT, URZ, UR25, URZ, UP1, !UPT ;  /* 0x00000019ff1d7290 */ /* 0x000fe20008ffe4ff */
[----:B-1----:R-:W-:Y:S01]  /*2050*/  SHF.L.U32 R2, R15, 0x1f, RZ ;  /* 0x0000001f0f027819 */ /* 0x002fe200000006ff */
[----:B------:R-:W-:Y:S02]  /*2060*/  UIADD3 UR32, UPT, UPT, UR32, 0x2600, URZ ;  /* 0x0000260020207890 */ /* 0x000fe4000fffe0ff */
[----:B------:R-:W-:Y:S01]  /*2070*/  UIADD3.X UR27, UPT, UPT, URZ, UR25, URZ, UP0, !UPT ;  /* 0x00000019ff1b7290 */ /* 0x000fe200087fe4ff */
[----:B------:R4:W1:Y:S01]  /*2080*/  SYNCS.PHASECHK.TRANS64.TRYWAIT P0, [UR8+0x158], R2 ;  /* 0x00015802ff0075a7 */ /* 0x0008620008001108 */
[----:B------:R-:W-:Y:S01]  /*2090*/  ULEA UR8, UR17, UR4, 0xa ;  /* 0x0000000411087291 */ /* 0x000fe2000f8e50ff */
[----:B------:R-:W-:Y:S01]  /*20a0*/  UMOV UR18, 0x0 ;  /* 0x0000000000127882 */ /* 0x000fe20000000000 */
[----:B------:R-:W-:-:S02]  /*20b0*/  UMOV UR19, 0x10000000 ;  /* 0x1000000000137882 */ /* 0x000fc40000000000 */
[----:B------:R-:W-:Y:S01]  /*20c0*/  UIADD3 UR8, UPT, UPT, UR8, 0x2d600, URZ ;  /* 0x0002d60008087890 */ /* 0x000fe2000fffe0ff */
[----:B------:R2:W-:Y:S01]  /*20d0*/  UTMALDG.3D.2CTA [UR32], [UR28], desc[UR18] ;  /* 0x000012201c0075b4 */ /* 0x0005e20008211000 */
[----:B------:R-:W-:Y:S01]  /*20e0*/  UMOV UR10, UR34 ;  /* 0x00000022000a7c82 */ /* 0x000fe20008000000 */
[----:B------:R-:W-:Y:S01]  /*20f0*/  UMOV UR12, UR36 ;  /* 0x00000024000c7c82 */ /* 0x000fe20008000000 */
[----:B------:R-:W-:Y:S01]  /*2100*/  UMOV UR9, UR33 ;  /* 0x0000002100097c82 */ /* 0x000fe20008000000 */
[----:B------:R-:W-:Y:S01]  /*2110*/  UMOV UR23, UR5 ;  /* 0x0000000500177c82 */ /* 0x000fe20008000000 */
[----:B------:R-:W-:-:S03]  /*2120*/  UMOV UR17, UR13 ;  /* 0x0000000d00117c82 */ /* 0x000fc60008000000 */
[----:B------:R4:W-:Y:S01]  /*2130*/  UTMALDG.3D.2CTA [UR8], [UR26], desc[UR18] ;  /* 0x000012081a0075b4 */ /* 0x0009e20008211000 */
[----:B--2---:R-:W-:Y:S01]  /*2140*/  UIADD3 UR34, UPT, UPT, UR34, 0x20, URZ ;  /* 0x0000002022227890 */ /* 0x004fe2000fffe0ff */
[----:B------:R-:W-:Y:S11]  /*2150*/  BRA.U UP2, `(.L_x_32) ;  /* 0xfffffffd024c7547 */ /* 0x000ff6000b83ffff */
.L_x_26:
[----:B----4-:R-:W-:Y:S01]  /*2160*/  ULEA UR8, UR13, UR4, 0x3 ;  /* 0x000000040d087291 */ /* 0x010fe2000f8e18ff */
[----:B-1----:R-:W-:Y:S01]  /*2170*/  SHF.L.U32 R2, R15, 0x1f, RZ ;  /* 0x0000001f0f027819 */ /* 0x002fe200000006ff */
[----:B------:R-:W-:Y:S01]  /*2180*/  @!P1 SYNCS.ARRIVE.TRANS64.A1T0 RZ, [UR4+0x2d8], RZ ;  /* 0x0002d8ffffff99a7 */ /* 0x000fe20008100004 */
[----:B------:R-:W-:-:S06]  /*2190*/  UISETP.GT.AND UP0, UPT, UR22, UR21, UPT ;  /* 0x000000151600728c */ /* 0x000fcc000bf04270 */
[----:B--2---:R1:W2:Y:S03]  /*21a0*/  SYNCS.PHASECHK.TRANS64.TRYWAIT P0, [UR8+0x158], R2 ;  /* 0x00015802ff0075a7 */ /* 0x0042a60008001108 */
[----:B------:R-:W-:Y:S05]  /*21b0*/  BRA.U !UP0, `(.L_x_33) ;  /* 0x0000000108c07547 */ /* 0x000fea000b800000 */
[----:B------:R-:W-:Y:S01]  /*21c0*/  UIADD3 UR26, UPT, UPT, UR14, UR23, URZ ;  /* 0x000000170e1a7290 */ /* 0x000fe2000fffe0ff */
[----:B------:R-:W-:-:S11]  /*21d0*/  UMOV UR27, UR13 ;  /* 0x0000000d001b7c82 */ /* 0x000fd60008000000 */
.L_x_39:
[----:B------:R-:W-:Y:S01]  /*21e0*/  ULEA UR17, UR27, UR4, 0x3 ;  /* 0x000000041b117291 */ /* 0x000fe2000f8e18ff */
[----:B--2---:R-:W-:Y:S01]  /*21f0*/  @P5 MOV R3, 0x2800 ;  /* 0x0000280000035802 */ /* 0x004fe20000000f00 */
[----:B-12---:R-:W-:Y:S10]  /*2200*/  @P0 BRA `(.L_x_34) ;  /* 0x00000000000c0947 */ /* 0x006ff40003800000 */
[----:B------:R-:W-:-:S04]  /*2210*/  SHF.L.U32 R5, R15, 0x1f, RZ ;  /* 0x0000001f0f057819 */ /* 0x000fc800000006ff */
[----:B------:R-:W2:Y:S02]  /*2220*/  SYNCS.PHASECHK.TRANS64.TRYWAIT P0, [UR17+0x158], R5 ;  /* 0x00015805ff0075a7 */ /* 0x000ea40008001111 */
[----:B--2---:R-:W-:Y:S05]  /*2230*/  @!P0 BRA `(.L_x_35) ;  /* 0x0000005c00f08947 */ /* 0x004fea0003800000 */
.L_x_34:
[----:B------:R2:W-:Y:S01]  /*2240*/  @P5 SYNCS.ARRIVE.TRANS64 RZ, [UR17], R3 ;  /* 0x00000003ffff59a7 */ /* 0x0005e20008000011 */
[----:B------:R-:W-:-:S04]  /*2250*/  ULOP3.LUT UR8, UR7, 0x2, URZ, 0xfc, !UPT ;  /* 0x0000000207087892 */ /* 0x000fc8000f8efcff */
[----:B------:R-:W-:-:S09]  /*2260*/  UISETP.NE.AND UP0, UPT, UR8, 0x2, UPT ;  /* 0x000000020800788c */ /* 0x000fd2000bf05270 */
[----:B------:R-:W-:Y:S05]  /*2270*/  BRA.U UP0, `(.L_x_36) ;  /* 0x0000000100047547 */ /* 0x000fea000b800000 */
[----:B------:R-:W-:Y:S05]  /*2280*/  BPT.TRAP 0x1 ;  /* 0x000000040000795c */ /* 0x000fea0000300000 */
.L_x_36:
[----:B------:R-:W-:Y:S04]  /*2290*/  BSSY.RECONVERGENT B0, `(.L_x_37) ;  /* 0x0000003000007945 */ /* 0x000fe80003800200 */
[----:B------:R-:W-:Y:S05]  /*22a0*/  @!P4 BRA `(.L_x_38) ;  /* 0x000000000004c947 */ /* 0x000fea0003800000 */
[----:B------:R-:W-:Y:S05]  /*22b0*/  BPT.TRAP 0x1 ;  /* 0x000000040000795c */ /* 0x000fea0000300000 */
.L_x_38:
[----:B------:R-:W-:Y:S05]  /*22c0*/  BSYNC.RECONVERGENT B0 ;  /* 0x0000000000007941 */ /* 0x000fea0003800200 */
.L_x_37:
        /* <DEDUP_REMOVED lines=9> */
[----:B------:R-:W-:Y:S02]  /*2360*/  USHF.L.U32 UR18, UR23, 0x5, URZ ;  /* 0x0000000517127899 */ /* 0x000fe400080006ff */
[----:B------:R-:W-:Y:S01]  /*2370*/  ULOP3.LUT UR17, UR17, 0xfefffff8, URZ, 0xc0, !UPT ;  /* 0xfefffff811117892 */ /* 0x000fe2000f8ec0ff */
[----:B-1----:R-:W-:Y:S01]  /*2380*/  SHF.L.U32 R2, R15, 0x1f, RZ ;  /* 0x0000001f0f027819 */ /* 0x002fe200000006ff */
[----:B------:R-:W-:Y:S02]  /*2390*/  UIADD3 UR16, UPT, UPT, UR16, 0x2600, URZ ;  /* 0x0000260010107890 */ /* 0x000fe4000fffe0ff */
[----:B------:R-:W-:Y:S01]  /*23a0*/  UIADD3.X UR33, UPT, UPT, URZ, UR25, URZ, UP1, !UPT ;  /* 0x00000019ff217290 */ /* 0x000fe20008ffe4ff */
[----:B------:R4:W1:Y:S01]  /*23b0*/  SYNCS.PHASECHK.TRANS64.TRYWAIT P0, [UR8+0x158], R2 ;  /* 0x00015802ff0075a7 */ /* 0x0008620008001108 */
[----:B------:R-:W-:-:S02]  /*23c0*/  ULEA UR8, UR27, UR4, 0xa ;  /* 0x000000041b087291 */ /* 0x000fc4000f8e50ff */
[----:B------:R-:W-:Y:S02]  /*23d0*/  UIADD3.X UR31, UPT, UPT, URZ, UR25, URZ, UP0, !UPT ;  /* 0x00000019ff1f7290 */ /* 0x000fe400087fe4ff */
[----:B------:R-:W-:Y:S01]  /*23e0*/  UIADD3 UR8, UPT, UPT, UR8, 0x2d600, URZ ;  /* 0x0002d60008087890 */ /* 0x000fe2000fffe0ff */
[----:B------:R-:W-:Y:S01]  /*23f0*/  UMOV UR28, 0x0 ;  /* 0x00000000001c7882 */ /* 0x000fe20000000000 */
[----:B------:R-:W-:Y:S01]  /*2400*/  UMOV UR29, 0x10000000 ;  /* 0x10000000001d7882 */ /* 0x000fe20000000000 */
[----:B------:R-:W-:Y:S01]  /*2410*/  UMOV UR19, UR35 ;  /* 0x0000002300137c82 */ /* 0x000fe20008000000 */
[----:B------:R-:W-:Y:S01]  /*2420*/  UMOV UR20, UR36 ;  /* 0x0000002400147c82 */ /* 0x000fe20008000000 */
[----:B------:R-:W-:Y:S01]  /*2430*/  UMOV UR12, UR36 ;  /* 0x00000024000c7c82 */ /* 0x000fe20008000000 */
[----:B------:R-:W-:Y:S01]  /*2440*/  UMOV UR9, UR17 ;  /* 0x0000001100097c82 */ /* 0x000fe20008000000 */
[----:B------:R-:W-:Y:S01]  /*2450*/  UMOV UR10, UR18 ;  /* 0x00000012000a7c82 */ /* 0x000fe20008000000 */
[----:B------:R4:W-:Y:S01]  /*2460*/  UTMALDG.3D.2CTA [UR16], [UR32], desc[UR28] ;  /* 0x00001c10200075b4 */ /* 0x0009e20008211000 */
[----:B------:R-:W-:Y:S01]  /*2470*/  UIADD3 UR23, UPT, UPT, UR23, 0x1, URZ ;  /* 0x0000000117177890 */ /* 0x000fe2000fffe0ff */
[----:B------:R-:W-:-:S03]  /*2480*/  UMOV UR27, UR13 ;  /* 0x0000000d001b7c82 */ /* 0x000fc60008000000 */
[----:B------:R-:W-:Y:S01]  /*2490*/  UISETP.NE.AND UP0, UPT, UR23, UR26, UPT ;  /* 0x0000001a1700728c */ /* 0x000fe2000bf05270 */
[----:B------:R4:W-:Y:S08]  /*24a0*/  UTMALDG.3D.2CTA [UR8], [UR30], desc[UR28] ;  /* 0x00001c081e0075b4 */ /* 0x0009f00008211000 */
[----:B----4-:R-:W-:Y:S05]  /*24b0*/  BRA.U UP0, `(.L_x_39) ;  /* 0xfffffffd00487547 */ /* 0x010fea000b83ffff */
.L_x_33:
[----:B-1----:R-:W-:Y:S01]  /*24c0*/  LEA R2, R14, UR4, 0x3 ;  /* 0x000000040e027c11 */ /* 0x002fe2000f8e18ff */
[----:B------:R-:W-:Y:S01]  /*24d0*/  NOP ;  /* 0x0000000000007918 */ /* 0x000fe20000000000 */
[----:B--2---:R-:W-:Y:S02]  /*24e0*/  SHF.L.U32 R3, R12, 0x1f, RZ ;  /* 0x0000001f0c037819 */ /* 0x004fe400000006ff */
[----:B------:R-:W-:Y:S02]  /*24f0*/  LEA R4, R14, UR4, 0x4 ;  /* 0x000000040e047c11 */ /* 0x000fe4000f8e20ff */
[----:B------:R-:W1:Y:S02]  /*2500*/  SYNCS.PHASECHK.TRANS64.TRYWAIT P0, [R2+URZ+0x2e0], R3 ;  /* 0x0002e003020075a7 */ /* 0x000e6400080011ff */
[----:B-1----:R-:W-:Y:S05]  /*2510*/  @!P0 BRA `(.L_x_40) ;  /* 0x0000005c00508947 */ /* 0x002fea0003800000 */
.L_x_163:
[----:B------:R-:W2:Y:S01]  /*2520*/  LDS.128 R4, [R4+0x370] ;  /* 0x0003700004047984 */ /* 0x000ea20000000c00 */
[----:B------:R-:W-:Y:S01]  /*2530*/  ISETP.GE.AND P0, PT, R26, 0x1, PT ;  /* 0x000000011a00780c */ /* 0x000fe20003f06270 */
[----:B-1----:R-:W-:Y:S01]  /*2540*/  VIADD R2, R2, 0x2f0 ;  /* 0x000002f002027836 */ /* 0x002fe20000000000 */
[----:B------:R-:W-:Y:S01]  /*2550*/  @!PT LDS RZ, [RZ] ;  /* 0x00000000fffff984 */ /* 0x000fe20000000800 */
[----:B------:R-:W-:Y:S01]  /*2560*/  @!PT LDS RZ, [RZ] ;  /* 0x00000000fffff984 */ /* 0x000fe20000000800 */
[----:B------:R-:W-:Y:S01]  /*2570*/  @!PT LDS RZ, [RZ] ;  /* 0x00000000fffff984 */ /* 0x000fe20000000800 */
[----:B------:R-:W-:Y:S01]  /*2580*/  @!PT LDS RZ, [RZ] ;  /* 0x00000000fffff984 */ /* 0x000fe20000000800 */
[----:B------:R1:W-:Y:S06]  /*2590*/  MEMBAR.ALL.CTA ;  /* 0x0000000000007992 */ /* 0x0003ec0000008000 */
[----:B-1----:R-:W1:Y:S01]  /*25a0*/  FENCE.VIEW.ASYNC.S ;  /* 0x00000000000073c6 */ /* 0x002e620000000000 */
[----:B------:R-:W-:-:S04]  /*25b0*/  PRMT R2, RZ, 0x654, R2 ;  /* 0x00000654ff027816 */ /* 0x000fc80000000002 */
[----:B-1----:R1:W-:Y:S01]  /*25c0*/  SYNCS.ARRIVE.TRANS64.RED.A1T0 RZ, [R2+URZ], RZ ;  /* 0x000000ff02ff79a7 */ /* 0x0023e200081004ff */
[----:B--2---:R-:W-:-:S13]  /*25d0*/  LOP3.LUT P2, RZ, R6, 0x1, RZ, 0xc0, !PT ;  /* 0x0000000106ff7812 */ /* 0x004fda000784c0ff */
[----:B------:R-:W-:Y:S01]  /*25e0*/  @P2 SHF.R.U32.HI R3, RZ, 0x10, R5 ;  /* 0x00000010ff032819 */ /* 0x000fe20000011605 */
[----:B------:R-:W-:Y:S01]  /*25f0*/  VOTEU.ANY UP0, P2 ;  /* 0x0000000000ff7886 */ /* 0x000fe20001000100 */
[----:B------:R-:W-:Y:S02]  /*2600*/  @P2 MOV R13, R4 ;  /* 0x00000004000d2202 */ /* 0x000fe40000000f00 */
[----:B------:R-:W-:Y:S02]  /*2610*/  @P2 R2UR.BROADCAST UR8, R3 ;  /* 0x00000000030822ca */ /* 0x000fe400008e0000 */
[----:B------:R-:W-:-:S11]  /*2620*/  @P2 LOP3.LUT R11, R5, 0xffff, RZ, 0xc0, !PT ;  /* 0x0000ffff050b2812 */ /* 0x000fd600078ec0ff */
[----:B------:R-:W-:Y:S01]  /*2630*/  @UP0 UMOV UR36, UR8 ;  /* 0x0000000800240c82 */ /* 0x000fe20008000000 */
[----:B-1----:R-:W-:Y:S05]  /*2640*/  @!P0 BRA `(.L_x_41) ;  /* 0x0000000000b88947 */ /* 0x002fea0003800000 */
[----:B------:R-:W3:Y:S01]  /*2650*/  LDC.64 R4, c[0x0][0xb18] ;  /* 0x0002c600ff047b82 */ /* 0x000ee20000000a00 */
[----:B------:R-:W-:-:S07]  /*2660*/  ISETP.NE.AND P3, PT, R26, 0x1, PT ;  /* 0x000000011a00780c */ /* 0x000fce0003f65270 */
[----:B------:R-:W1:Y:S08]  /*2670*/  LDC.64 R6, c[0x0][0xb10] ;  /* 0x0002c400ff067b82 */ /* 0x000e700000000a00 */
[----:B------:R-:W2:Y:S08]  /*2680*/  LDC R18, c[0x0][0xb20] ;  /* 0x0002c800ff127b82 */ /* 0x000eb00000000800 */
[----:B------:R-:W4:Y:S01]  /*2690*/  LDC R20, c[0x0][0xb0c] ;  /* 0x0002c300ff147b82 */ /* 0x000f220000000800 */
[----:B---3--:R-:W-:Y:S01]  /*26a0*/  IMAD.HI.U32 R19, R0, R5, RZ ;  /* 0x0000000500137227 */ /* 0x008fe200078e00ff */
[----:B------:R-:W-:-:S03]  /*26b0*/  ISETP.NE.AND P0, PT, R4, 0x1, PT ;  /* 0x000000010400780c */ /* 0x000fc60003f05270 */
[----:B------:R-:W-:-:S03]  /*26c0*/  IMAD.HI.U32 R5, R11, R5, RZ ;  /* 0x000000050b057227 */ /* 0x000fc600078e00ff */
[----:B------:R-:W3:Y:S01]  /*26d0*/  LDC.64 R2, c[0x0][0xb28] ;  /* 0x0002ca00ff027b82 */ /* 0x000ee20000000a00 */
[----:B-1----:R-:W-:-:S04]  /*26e0*/  IMAD.HI.U32 R22, R9, R6, RZ ;  /* 0x0000000609167227 */ /* 0x002fc800078e00ff */
[----:B------:R-:W-:Y:S01]  /*26f0*/  IMAD.HI.U32 R24, R13, R6, RZ ;  /* 0x000000060d187227 */ /* 0x000fe200078e00ff */
[----:B------:R-:W-:Y:S02]  /*2700*/  SHF.R.U32.HI R22, RZ, R7, R22 ;  /* 0x00000007ff167219 */ /* 0x000fe40000011616 */
[-C--:B--2---:R-:W-:Y:S02]  /*2710*/  SHF.R.U32.HI R19, RZ, R18.reuse, R19 ;  /* 0x00000012ff137219 */ /* 0x084fe40000011613 */
[----:B------:R-:W-:Y:S02]  /*2720*/  SHF.R.U32.HI R18, RZ, R18, R5 ;  /* 0x00000012ff127219 */ /* 0x000fe40000011605 */
[----:B------:R-:W-:Y:S02]  /*2730*/  SEL R19, R0, R19, !P0 ;  /* 0x0000001300137207 */ /* 0x000fe40004000000 */
[----:B------:R-:W-:Y:S02]  /*2740*/  SHF.R.U32.HI R24, RZ, R7, R24 ;  /* 0x00000007ff187219 */ /* 0x000fe40000011618 */
[----:B----4-:R-:W-:-:S02]  /*2750*/  ISETP.NE.AND P1, PT, R20, 0x1, PT ;  /* 0x000000011400780c */ /* 0x010fc40003f25270 */
[----:B------:R-:W-:Y:S02]  /*2760*/  SEL R5, R11, R18, !P0 ;  /* 0x000000120b057207 */ /* 0x000fe40004000000 */
[----:B------:R-:W-:Y:S02]  /*2770*/  SEL R21, R9, R22, !P1 ;  /* 0x0000001609157207 */ /* 0x000fe40004800000 */
[----:B------:R-:W-:Y:S01]  /*2780*/  SEL R7, R13, R24, !P1 ;  /* 0x000000180d077207 */ /* 0x000fe20004800000 */
[----:B---3--:R-:W-:-:S04]  /*2790*/  IMAD.HI.U32 R22, R19, R2, RZ ;  /* 0x0000000213167227 */ /* 0x008fc800078e00ff */
[----:B------:R-:W-:Y:S01]  /*27a0*/  IMAD.HI.U32 R6, R21, R2, RZ ;  /* 0x0000000215067227 */ /* 0x000fe200078e00ff */
[----:B------:R-:W-:-:S04]  /*27b0*/  @P3 SHF.R.U32.HI R19, RZ, R3, R22 ;  /* 0x00000003ff133219 */ /* 0x000fc80000011616 */
        /* <DEDUP_REMOVED lines=8> */
[----:B------:R-:W-:-:S04]  /*2840*/  @!P0 IMAD.HI.U32 R18, R7, R2, RZ ;  /* 0x0000000207128227 */ /* 0x000fc800078e00ff */
[----:B------:R-:W-:Y:S01]  /*2850*/  IMAD.MOV R2, RZ, RZ, -R6 ;  /* 0x000000ffff027224 */ /* 0x000fe200078e0a06 */
[----:B------:R-:W-:-:S03]  /*2860*/  @!P0 SHF.R.U32.HI R18, RZ, R3, R18 ;  /* 0x00000003ff128219 */ /* 0x000fc60000011612 */
[----:B------:R-:W-:Y:S01]  /*2870*/  IMAD R2, R26, R2, R5 ;  /* 0x000000021a027224 */ /* 0x000fe200078e0205 */
[----:B------:R-:W-:Y:S02]  /*2880*/  @!P0 SEL R3, R7, R18, !P3 ;  /* 0x0000001207038207 */ /* 0x000fe40005800000 */
[----:B------:R-:W-:-:S03]  /*2890*/  IADD3 R18, PT, PT, -R5, RZ, RZ ;  /* 0x000000ff05127210 */ /* 0x000fc60007ffe1ff */
[--C-:B------:R-:W-:Y:S02]  /*28a0*/  @!P0 IMAD.IADD R6, R6, 0x1, -R3.reuse ;  /* 0x0000000106068824 */ /* 0x100fe400078e0a03 */
[----:B------:R-:W-:Y:S01]  /*28b0*/  @!P0 IMAD R3, R2, R21, R3 ;  /* 0x0000001502038224 */ /* 0x000fe200078e0203 */
[----:B------:R-:W-:Y:S01]  /*28c0*/  IADD3 R2, PT, PT, -R7, RZ, RZ ;  /* 0x000000ff07027210 */ /* 0x000fe20007ffe1ff */
[----:B------:R-:W-:Y:S02]  /*28d0*/  @!P0 IMAD R5, R26, R6, R7 ;  /* 0x000000061a058224 */ /* 0x000fe400078e0207 */
[----:B------:R-:W-:Y:S02]  /*28e0*/  IMAD R11, R4, R18, R11 ;  /* 0x00000012040b7224 */ /* 0x000fe400078e020b */
[----:B------:R-:W-:Y:S02]  /*28f0*/  @!P0 IMAD.MOV.U32 R7, RZ, RZ, R3 ;  /* 0x000000ffff078224 */ /* 0x000fe400078e0003 */
[----:B------:R-:W-:-:S02]  /*2900*/  IMAD R2, R20, R2, R13 ;  /* 0x0000000214027224 */ /* 0x000fc400078e020d */
[----:B------:R-:W-:Y:S02]  /*2910*/  IMAD R11, R5, R4, R11 ;  /* 0x00000004050b7224 */ /* 0x000fe400078e020b */
[----:B------:R-:W-:Y:S02]  /*2920*/  IMAD R13, R7, R20, R2 ;  /* 0x00000014070d7224 */ /* 0x000fe400078e0202 */
.L_x_41:
[----:B------:R-:W1:Y:S02]  /*2930*/  LDCU UR8, c[0x0][0xb30] ;  /* 0x00016600ff0877ac */ /* 0x000e640008000800 */
[----:B-1----:R-:W-:-:S09]  /*2940*/  UISETP.NE.AND UP0, UPT, UR8, 0x1, UPT ;  /* 0x000000010800788c */ /* 0x002fd2000bf05270 */
[----:B------:R-:W-:Y:S05]  /*2950*/  BRA.U UP0, `(.L_x_42) ;  /* 0x0000000100407547 */ /* 0x000fea000b800000 */
[----:B------:R-:W1:Y:S08]  /*2960*/  LDC.64 R4, c[0x0][0xb10] ;  /* 0x0002c400ff047b82 */ /* 0x000e700000000a00 */
[----:B------:R-:W2:Y:S08]  /*2970*/  LDC.64 R2, c[0x0][0xb18] ;  /* 0x0002c600ff027b82 */ /* 0x000eb00000000a00 */
[----:B------:R-:W4:Y:S08]  /*2980*/  LDC R6, c[0x0][0xb20] ;  /* 0x0002c800ff067b82 */ /* 0x000f300000000800 */
[----:B------:R-:W3:Y:S01]  /*2990*/  LDC R18, c[0x0][0xb0c] ;  /* 0x0002c300ff127b82 */ /* 0x000ee20000000800 */
[----:B-1----:R-:W-:-:S05]  /*29a0*/  IMAD.HI.U32 R4, R13, R4, RZ ;  /* 0x000000040d047227 */ /* 0x002fca00078e00ff */
[----:B------:R-:W-:Y:S01]  /*29b0*/  SHF.R.U32.HI R4, RZ, R5, R4 ;  /* 0x00000005ff047219 */ /* 0x000fe20000011604 */
[----:B--2---:R-:W-:Y:S01]  /*29c0*/  IMAD.HI.U32 R3, R11, R3, RZ ;  /* 0x000000030b037227 */ /* 0x004fe200078e00ff */
[----:B------:R-:W-:-:S04]  /*29d0*/  ISETP.NE.AND P0, PT, R2, 0x1, PT ;  /* 0x000000010200780c */ /* 0x000fc80003f05270 */
[----:B----4-:R-:W-:-:S04]  /*29e0*/  SHF.R.U32.HI R6, RZ, R6, R3 ;  /* 0x00000006ff067219 */ /* 0x010fc80000011603 */
[----:B------:R-:W-:Y:S02]  /*29f0*/  SEL R3, R11, R6, !P0 ;  /* 0x000000060b037207 */ /* 0x000fe40004000000 */
[----:B---3--:R-:W-:-:S04]  /*2a00*/  ISETP.NE.AND P1, PT, R18, 0x1, PT ;  /* 0x000000011200780c */ /* 0x008fc80003f25270 */
[----:B------:R-:W-:-:S05]  /*2a10*/  SEL R4, R13, R4, !P1 ;  /* 0x000000040d047207 */ /* 0x000fca0004800000 */
[----:B------:R-:W-:Y:S02]  /*2a20*/  IMAD.IADD R5, R3, 0x1, -R4 ;  /* 0x0000000103057824 */ /* 0x000fe400078e0a04 */
[----:B------:R-:W-:Y:S02]  /*2a30*/  IMAD.IADD R3, R4, 0x1, -R3 ;  /* 0x0000000104037824 */ /* 0x000fe400078e0a03 */
[----:B------:R-:W-:Y:S02]  /*2a40*/  IMAD R13, R5, R18, R13 ;  /* 0x00000012050d7224 */ /* 0x000fe400078e020d */
[----:B------:R-:W-:-:S07]  /*2a50*/  IMAD R11, R3, R2, R11 ;  /* 0x00000002030b7224 */ /* 0x000fce00078e020b */
.L_x_42:
[----:B------:R-:W-:Y:S01]  /*2a60*/  VIADD R14, R14, 0x1 ;  /* 0x000000010e0e7836 */ /* 0x000fe20000000000 */
[----:B------:R-:W-:Y:S01]  /*2a70*/  PLOP3.LUT P1, PT, PT, PT, PT, 0x80, 0x8 ;  /* 0x000000000008781c */ /* 0x000fe20003f2f070 */
[----:B------:R-:W-:Y:S02]  /*2a80*/  IMAD.IADD R63, R13, 0x1, R68 ;  /* 0x000000010d3f7824 */ /* 0x000fe400078e0244 */
[----:B------:R-:W-:Y:S01]  /*2a90*/  IMAD.IADD R69, R11, 0x1, R62 ;  /* 0x000000010b457824 */ /* 0x000fe200078e023e */
[----:B------:R-:W-:-:S04]  /*2aa0*/  ISETP.NE.AND P0, PT, R14, 0x2, PT ;  /* 0x000000020e00780c */ /* 0x000fc80003f05270 */
[----:B------:R-:W-:Y:S02]  /*2ab0*/  SEL R3, RZ, 0x1, P0 ;  /* 0x00000001ff037807 */ /* 0x000fe40000000000 */
[----:B------:R-:W-:Y:S02]  /*2ac0*/  SEL R14, R14, RZ, P0 ;  /* 0x000000ff0e0e7207 */ /* 0x000fe40000000000 */
[----:B------:R-:W-:Y:S01]  /*2ad0*/  LOP3.LUT R12, R12, R3, RZ, 0x3c, !PT ;  /* 0x000000030c0c7212 */ /* 0x000fe200078e3cff */
[----:B------:R-:W-:Y:S06]  /*2ae0*/  @P2 BRA `(.L_x_43) ;  /* 0xfffffff000582947 */ /* 0x000fec000383ffff */
[----:B------:R-:W-:Y:S01]  /*2af0*/  UIADD3 UR4, UPT, UPT, UR4, 0x158, URZ ;  /* 0x0000015804047890 */ /* 0x000fe2000fffe0ff */
[----:B------:R-:W-:-:S03]  /*2b00*/  SHF.L.U32 R3, R15, 0x1f, RZ ;  /* 0x0000001f0f037819 */ /* 0x000fc600000006ff */
[----:B------:R-:W-:-:S09]  /*2b10*/  ULEA UR5, UR13, UR4, 0x3 ;  /* 0x000000040d057291 */ /* 0x000fd2000f8e18ff */
[----:B------:R-:W1:Y:S02]  /*2b20*/  SYNCS.PHASECHK.TRANS64.TRYWAIT P0, [UR5], R3 ;  /* 0x00000003ff0075a7 */ /* 0x000e640008001105 */
[----:B-1----:R-:W-:Y:S05]  /*2b30*/  @!P0 BRA `(.L_x_44) ;  /* 0x0000005400dc8947 */ /* 0x002fea0003800000 */
.L_x_165:
[----:B------:R-:W-:-:S04]  /*2b40*/  UIADD3 UR6, UPT, UPT, UR13, 0x1, URZ ;  /* 0x000000010d067890 */ /* 0x000fc8000fffe0ff */
[----:B------:R-:W-:-:S04]  /*2b50*/  UISETP.NE.AND UP0, UPT, UR6, 0x2b, UPT ;  /* 0x0000002b0600788c */ /* 0x000fc8000bf05270 */
[----:B------:R-:W-:Y:S02]  /*2b60*/  USEL UR7, URZ, 0x1, UP0 ;  /* 0x00000001ff077887 */ /* 0x000fe40008000000 */
[----:B------:R-:W-:-:S04]  /*2b70*/  USEL UR6, UR6, URZ, UP0 ;  /* 0x000000ff06067287 */ /* 0x000fc80008000000 */
[----:B------:R-:W-:Y:S01]  /*2b80*/  ULEA UR5, UR6, UR4, 0x3 ;  /* 0x0000000406057291 */ /* 0x000fe2000f8e18ff */
[----:B------:R-:W-:-:S04]  /*2b90*/  LOP3.LUT R2, R15, UR7, RZ, 0x3c, !PT ;  /* 0x000000070f027c12 */ /* 0x000fc8000f8e3cff */
[----:B-1----:R-:W-:-:S04]  /*2ba0*/  SHF.L.U32 R3, R2, 0x1f, RZ ;  /* 0x0000001f02037819 */ /* 0x002fc800000006ff */
[----:B------:R-:W1:Y:S02]  /*2bb0*/  SYNCS.PHASECHK.TRANS64.TRYWAIT P0, [UR5], R3 ;  /* 0x00000003ff0075a7 */ /* 0x000e640008001105 */
[----:B-1----:R-:W-:Y:S05]  /*2bc0*/  @!P0 BRA `(.L_x_45) ;  /* 0x0000005400d08947 */ /* 0x002fea0003800000 */
.L_x_167:
        /* <DEDUP_REMOVED lines=9> */
.L_x_169:
        /* <DEDUP_REMOVED lines=9> */
.L_x_171:
        /* <DEDUP_REMOVED lines=9> */
.L_x_173:
        /* <DEDUP_REMOVED lines=9> */
.L_x_175:
        /* <DEDUP_REMOVED lines=9> */
.L_x_177:
        /* <DEDUP_REMOVED lines=9> */
.L_x_179:
        /* <DEDUP_REMOVED lines=9> */
.L_x_181:
        /* <DEDUP_REMOVED lines=9> */
.L_x_183:
        /* <DEDUP_REMOVED lines=9> */
.L_x_185:
        /* <DEDUP_REMOVED lines=9> */
.L_x_187:
        /* <DEDUP_REMOVED lines=9> */
.L_x_189:
        /* <DEDUP_REMOVED lines=9> */
.L_x_191:
        /* <DEDUP_REMOVED lines=9> */
.L_x_193:
        /* <DEDUP_REMOVED lines=9> */
.L_x_195:
        /* <DEDUP_REMOVED lines=9> */
.L_x_197:
        /* <DEDUP_REMOVED lines=9> */
.L_x_199:
        /* <DEDUP_REMOVED lines=9> */
.L_x_201:
        /* <DEDUP_REMOVED lines=9> */
.L_x_203:
        /* <DEDUP_REMOVED lines=9> */
.L_x_205:
        /* <DEDUP_REMOVED lines=9> */
.L_x_207:
        /* <DEDUP_REMOVED lines=9> */
.L_x_209:
        /* <DEDUP_REMOVED lines=9> */
.L_x_211:
        /* <DEDUP_REMOVED lines=9> */
.L_x_213:
        /* <DEDUP_REMOVED lines=9> */
.L_x_215:
        /* <DEDUP_REMOVED lines=9> */
.L_x_217:
        /* <DEDUP_REMOVED lines=9> */
.L_x_219:
        /* <DEDUP_REMOVED lines=9> */
.L_x_221:
        /* <DEDUP_REMOVED lines=9> */
.L_x_223:
        /* <DEDUP_REMOVED lines=9> */
.L_x_225:
        /* <DEDUP_REMOVED lines=9> */
.L_x_227:
        /* <DEDUP_REMOVED lines=9> */
.L_x_229:
        /* <DEDUP_REMOVED lines=9> */
.L_x_231:
        /* <DEDUP_REMOVED lines=9> */
.L_x_233:
        /* <DEDUP_REMOVED lines=9> */
.L_x_235:
        /* <DEDUP_REMOVED lines=9> */
.L_x_237:
        /* <DEDUP_REMOVED lines=9> */
.L_x_239:
        /* <DEDUP_REMOVED lines=9> */
.L_x_241:
        /* <DEDUP_REMOVED lines=9> */
.L_x_243:
        /* <DEDUP_REMOVED lines=9> */
.L_x_245:
        /* <DEDUP_REMOVED lines=9> */
.L_x_247:
[----:B------:R-:W-:-:S04]  /*4250*/  UIADD3 UR6, UPT, UPT, UR6, 0x1, URZ ;  /* 0x0000000106067890 */ /* 0x000fc8000fffe0ff */
[----:B------:R-:W-:-:S04]  /*4260*/  UISETP.NE.AND UP0, UPT, UR6, 0x2b, UPT ;  /* 0x0000002b0600788c */ /* 0x000fc8000bf05270 */
[----:B------:R-:W-:Y:S02]  /*4270*/  USEL UR5, URZ, 0x1, UP0 ;  /* 0x00000001ff057887 */ /* 0x000fe40008000000 */
[----:B------:R-:W-:-:S04]  /*4280*/  USEL UR6, UR6, URZ, UP0 ;  /* 0x000000ff06067287 */ /* 0x000fc80008000000 */
[----:B------:R-:W-:Y:S01]  /*4290*/  ULEA UR6, UR6, UR4, 0x3 ;  /* 0x0000000406067291 */ /* 0x000fe2000f8e18ff */
[----:B-1----:R-:W-:-:S04]  /*42a0*/  LOP3.LUT R3, R2, UR5, RZ, 0x3c, !PT ;  /* 0x0000000502037c12 */ /* 0x002fc8000f8e3cff */
[----:B------:R-:W-:Y:S01]  /*42b0*/  SHF.L.U32 R3, R3, 0x1f, RZ ;  /* 0x0000001f03037819 */ /* 0x000fe200000006ff */
[----:B---3--:R-:W-:-:S07]  /*42c0*/  IMAD.U32 R0, RZ, RZ, UR6 ;  /* 0x00000006ff007e24 */ /* 0x008fce000f8e00ff */
.L_x_86:
[----:B-1----:R1:W2:Y:S02]  /*42d0*/  SYNCS.PHASECHK.TRANS64.TRYWAIT P0, [R0+URZ], R3 ;  /* 0x00000003000075a7 */ /* 0x0022a400080011ff */
[----:B--2---:R-:W-:Y:S05]  /*42e0*/  @!P0 NANOSLEEP.SYNCS 0x989680 ;  /* 0x009896800000895d */ /* 0x004fea0003900000 */
[----:B------:R-:W2:Y:S02]  /*42f0*/  @!P0 SYNCS.PHASECHK.TRANS64 P0, [R0+URZ], R3 ;  /* 0x00000003000085a7 */ /* 0x000ea400080010ff */
[----:B--2---:R-:W-:Y:S05]  /*4300*/  @P0 EXIT ;  /* 0x000000000000094d */ /* 0x004fea0003800000 */
[----:B------:R-:W-:Y:S05]  /*4310*/  BRA `(.L_x_86) ;  /* 0xfffffffc00ec7947 */ /* 0x000fea000383ffff */
.L_x_23:
[----:B------:R-:W-:-:S04]  /*4320*/  UISETP.NE.AND UP1, UPT, UR37, URZ, UPT ;  /* 0x000000ff2500728c */ /* 0x000fc8000bf25270 */
[----:B------:R-:W-:-:S09]  /*4330*/  UISETP.NE.OR UP1, UPT, UR10, 0x1, UP1 ;  /* 0x000000010a00788c */ /* 0x000fd20008f25670 */
[----:B------:R-:W-:Y:S05]  /*4340*/  BRA.U UP1, `(.L_x_87) ;  /* 0x00000005014c7547 */ /* 0x000fea000b800000 */
[----:B------:R-:W-:Y:S01]  /*4350*/  HFMA2 R11, -RZ, RZ, 0, 0 ;  /* 0x00000000ff0b7431 */ /* 0x000fe200000001ff */
[----:B------:R-:W-:Y:S01]  /*4360*/  ISETP.GE.U32.AND P2, PT, R10, 0x2, PT ;  /* 0x000000020a00780c */ /* 0x000fe20003f46070 */
[----:B------:R-:W-:Y:S01]  /*4370*/  IMAD.MOV.U32 R12, RZ, RZ, 0x1 ;  /* 0x00000001ff0c7424 */ /* 0x000fe200078e00ff */
[----:B------:R-:W-:Y:S01]  /*4380*/  CS2R R8, SRZ ;  /* 0x0000000000087805 */ /* 0x000fe2000001ff00 */
[----:B------:R-:W-:Y:S01]  /*4390*/  IMAD.MOV.U32 R3, RZ, RZ, RZ ;  /* 0x000000ffff037224 */ /* 0x000fe200078e00ff */
[----:B------:R-:W-:Y:S01]  /*43a0*/  UMOV UR4, 0x400 ;  /* 0x0000040000047882 */ /* 0x000fe20000000000 */
[----:B------:R-:W-:Y:S01]  /*43b0*/  UMOV UR6, URZ ;  /* 0x000000ff00067c82 */ /* 0x000fe20008000000 */
[----:B------:R-:W-:-:S12]  /*43c0*/  ULEA UR37, UR37, UR4, 0x18 ;  /* 0x0000000425257291 */ /* 0x000fd8000f8ec0ff */
.L_x_91:
[----:B------:R-:W-:Y:S02]  /*43d0*/  LEA R0, R3, UR37, 0x3 ;  /* 0x0000002503007c11 */ /* 0x000fe4000f8e18ff */
[----:B------:R-:W-:-:S03]  /*43e0*/  SHF.L.U32 R5, R8, 0x1f, RZ ;  /* 0x0000001f08057819 */ /* 0x000fc600000006ff */
[----:B------:R-:W-:Y:S01]  /*43f0*/  VIADD R4, R0, 0x350 ;  /* 0x0000035000047836 */ /* 0x000fe20000000000 */
[----:B------:R-:W1:Y:S02]  /*4400*/  SYNCS.PHASECHK.TRANS64.TRYWAIT P0, [R0+URZ+0x340], R5 ;  /* 0x00034005000075a7 */ /* 0x000e6400080011ff */
[----:B-1----:R-:W-:Y:S05]  /*4410*/  @!P0 BRA `(.L_x_88) ;  /* 0x0000004c00948947 */ /* 0x002fea0003800000 */
.L_x_248:
[----:B------:R-:W-:Y:S01]  /*4420*/  ULEA UR5, UR6, UR37, 0x3 ;  /* 0x0000002506057291 */ /* 0x000fe2000f8e18ff */
[----:B------:R-:W-:Y:S01]  /*4430*/  PRMT R4, RZ, 0x654, R4 ;  /* 0x00000654ff047816 */ /* 0x000fe20000000004 */
[----:B-1----:R-:W-:Y:S01]  /*4440*/  @!P2 IMAD.MOV.U32 R5, RZ, RZ, 0x10 ;  /* 0x00000010ff05a424 */ /* 0x002fe200078e00ff */
[----:B------:R-:W-:Y:S01]  /*4450*/  SHF.L.U32 R7, R12, 0x1f, RZ ;  /* 0x0000001f0c077819 */ /* 0x000fe200000006ff */
[----:B------:R-:W-:Y:S01]  /*4460*/  UIADD3 UR4, UPT, UPT, UR5, 0x2e0, URZ ;  /* 0x000002e005047890 */ /* 0x000fe2000fffe0ff */
[----:B------:R1:W-:Y:S05]  /*4470*/  SYNCS.ARRIVE.TRANS64.RED.A1T0 RZ, [R4+URZ], RZ ;  /* 0x000000ff04ff79a7 */ /* 0x0003ea00081004ff */
[----:B------:R-:W-:Y:S01]  /*4480*/  IMAD.U32 R13, RZ, RZ, UR4 ;  /* 0x00000004ff0d7e24 */ /* 0x000fe2000f8e00ff */
[----:B------:R-:W2:Y:S04]  /*4490*/  SYNCS.PHASECHK.TRANS64.TRYWAIT P0, [UR5+0x2f0], R7 ;  /* 0x0002f007ff0075a7 */ /* 0x000ea80008001105 */
[----:B------:R-:W-:Y:S01]  /*44a0*/  PRMT R13, R10, 0x654, R13 ;  /* 0x000006540a0d7816 */ /* 0x000fe2000000000d */
[----:B-12---:R-:W-:Y:S06]  /*44b0*/  @!P0 BRA `(.L_x_89) ;  /* 0x0000004c00808947 */ /* 0x006fec0003800000 */
.L_x_250:
[----:B------:R-:W-:Y:S01]  /*44c0*/  ULEA UR4, UR6, UR37, 0x4 ;  /* 0x0000002506047291 */ /* 0x000fe2000f8e20ff */
[----:B------:R-:W-:Y:S01]  /*44d0*/  SEL R2, R13, R2, !P2 ;  /* 0x000000020d027207 */ /* 0x000fe20005000000 */
[----:B------:R-:W-:Y:S01]  /*44e0*/  UIADD3 UR5, UPT, UPT, UR5, 0x2e0, URZ ;  /* 0x000002e005057890 */ /* 0x000fe2000fffe0ff */
[----:B-1----:R-:W-:Y:S01]  /*44f0*/  LEA R0, R11, UR37, 0x3 ;  /* 0x000000250b007c11 */ /* 0x002fe2000f8e18ff */
[----:B------:R-:W-:Y:S01]  /*4500*/  UIADD3 UR4, UPT, UPT, UR4, 0x370, URZ ;  /* 0x0000037004047890 */ /* 0x000fe2000fffe0ff */
[----:B------:R1:W-:Y:S01]  /*4510*/  @!P2 SYNCS.ARRIVE.TRANS64.RED RZ, [R2+URZ], R5 ;  /* 0x0000000502ffa9a7 */ /* 0x0003e200080004ff */
[----:B------:R-:W-:Y:S01]  /*4520*/  UIADD3 UR6, UPT, UPT, UR6, 0x1, URZ ;  /* 0x0000000106067890 */ /* 0x000fe2000fffe0ff */
[----:B------:R-:W-:-:S03]  /*4530*/  VIADD R3, R3, 0x1 ;  /* 0x0000000103037836 */ /* 0x000fc60000000000 */
[----:B------:R-:W-:Y:S02]  /*4540*/  UISETP.NE.AND UP0, UPT, UR6, 0x2, UPT ;  /* 0x000000020600788c */ /* 0x000fe4000bf05270 */
[----:B------:R-:W-:Y:S01]  /*4550*/  ISETP.NE.AND P0, PT, R3, 0x2, PT ;  /* 0x000000020300780c */ /* 0x000fe20003f05270 */
[----:B------:R-:W-:Y:S06]  /*4560*/  UGETNEXTWORKID.BROADCAST [UR4], [UR5] ;  /* 0x00000000040073ca */ /* 0x000fec0008000100 */
[----:B------:R-:W-:Y:S02]  /*4570*/  USEL UR4, URZ, 0x1, UP0 ;  /* 0x00000001ff047887 */ /* 0x000fe40008000000 */
[----:B------:R-:W-:-:S04]  /*4580*/  USEL UR6, UR6, URZ, UP0 ;  /* 0x000000ff06067287 */ /* 0x000fc80008000000 */
[----:B------:R-:W-:Y:S02]  /*4590*/  LOP3.LUT R12, R12, UR4, RZ, 0x3c, !PT ;  /* 0x000000040c0c7c12 */ /* 0x000fe4000f8e3cff */
[----:B-1----:R-:W-:-:S04]  /*45a0*/  SHF.L.U32 R5, R9, 0x1f, RZ ;  /* 0x0000001f09057819 */ /* 0x002fc800000006ff */
[----:B------:R-:W1:Y:S02]  /*45b0*/  SYNCS.PHASECHK.TRANS64.TRYWAIT P1, [R0+URZ+0x2e0], R5 ;  /* 0x0002e005000075a7 */ /* 0x000e6400080211ff */
[----:B-1----:R-:W-:Y:S05]  /*45c0*/  @!P1 BRA `(.L_x_90) ;  /* 0x0000004c00549947 */ /* 0x002fea0003800000 */
.L_x_251:
[----:B------:R-:W-:Y:S01]  /*45d0*/  LEA R4, R11, UR37, 0x4 ;  /* 0x000000250b047c11 */ /* 0x000fe2000f8e20ff */
[----:B-1----:R-:W-:Y:S01]  /*45e0*/  VIADD R0, R0, 0x2f0 ;  /* 0x000002f000007836 */ /* 0x002fe20000000000 */
[----:B------:R-:W-:Y:S01]  /*45f0*/  SEL R3, R3, RZ, P0 ;  /* 0x000000ff03037207 */ /* 0x000fe20000000000 */
[----:B------:R-:W-:-:S03]  /*4600*/  VIADD R11, R11, 0x1 ;  /* 0x000000010b0b7836 */ /* 0x000fc60000000000 */
[----:B------:R-:W1:Y:S01]  /*4610*/  LDS.128 R4, [R4+0x370] ;  /* 0x0003700004047984 */ /* 0x000e620000000c00 */
[----:B------:R-:W-:Y:S02]  /*4620*/  PRMT R0, RZ, 0x654, R0 ;  /* 0x00000654ff007816 */ /* 0x000fe40000000000 */
[C---:B------:R-:W-:Y:S01]  /*4630*/  ISETP.NE.AND P1, PT, R11.reuse, 0x2, PT ;  /* 0x000000020b00780c */ /* 0x040fe20003f25270 */
[----:B------:R-:W-:Y:S01]  /*4640*/  @!PT LDS RZ, [RZ] ;  /* 0x00000000fffff984 */ /* 0x000fe20000000800 */
[----:B------:R-:W-:Y:S01]  /*4650*/  @!PT LDS RZ, [RZ] ;  /* 0x00000000fffff984 */ /* 0x000fe20000000800 */
[----:B------:R-:W-:Y:S01]  /*4660*/  @!PT LDS RZ, [RZ] ;  /* 0x00000000fffff984 */ /* 0x000fe20000000800 */
[----:B------:R-:W-:Y:S01]  /*4670*/  @!PT LDS RZ, [RZ] ;  /* 0x00000000fffff984 */ /* 0x000fe20000000800 */
[----:B------:R2:W-:Y:S06]  /*4680*/  MEMBAR.ALL.CTA ;  /* 0x0000000000007992 */ /* 0x0005ec0000008000 */
[----:B--2---:R-:W2:Y:S01]  /*4690*/  FENCE.VIEW.ASYNC.S ;  /* 0x00000000000073c6 */ /* 0x004ea20000000000 */
[----:B------:R-:W-:Y:S01]  /*46a0*/  SEL R11, R11, RZ, P1 ;  /* 0x000000ff0b0b7207 */ /* 0x000fe20000800000 */
[----:B--2---:R2:W-:Y:S01]  /*46b0*/  SYNCS.ARRIVE.TRANS64.RED.A1T0 RZ, [R0+URZ], RZ ;  /* 0x000000ff00ff79a7 */ /* 0x0045e200081004ff */
[----:B-1----:R-:W-:-:S02]  /*46c0*/  LOP3.LUT P3, RZ, R6, 0x1, RZ, 0xc0, !PT ;  /* 0x0000000106ff7812 */ /* 0x002fc4000786c0ff */
[----:B------:R-:W-:-:S04]  /*46d0*/  SEL R5, RZ, 0x1, P0 ;  /* 0x00000001ff057807 */ /* 0x000fc80000000000 */
[----:B------:R-:W-:Y:S02]  /*46e0*/  LOP3.LUT R8, R8, R5, RZ, 0x3c, !PT ;  /* 0x0000000508087212 */ /* 0x000fe400078e3cff */
[----:B--2---:R-:W-:-:S04]  /*46f0*/  SEL R0, RZ, 0x1, P1 ;  /* 0x00000001ff007807 */ /* 0x004fc80000800000 */
[----:B------:R-:W-:Y:S01]  /*4700*/  LOP3.LUT R9, R9, R0, RZ, 0x3c, !PT ;  /* 0x0000000009097212 */ /* 0x000fe200078e3cff */
[----:B------:R-:W-:Y:S06]  /*4710*/  @P3 BRA `(.L_x_91) ;  /* 0xfffffffc002c3947 */ /* 0x000fec000383ffff */
[----:B------:R-:W-:Y:S01]  /*4720*/  ULEA UR5, UR6, UR37, 0x3 ;  /* 0x0000002506057291 */ /* 0x000fe2000f8e18ff */
[----:B------:R-:W-:-:S08]  /*4730*/  SHF.L.U32 R3, R12, 0x1f, RZ ;  /* 0x0000001f0c037819 */ /* 0x000fd000000006ff */
[----:B------:R-:W1:Y:S02]  /*4740*/  SYNCS.PHASECHK.TRANS64 P0, [UR5+0x2f0], R3 ;  /* 0x0002f003ff0075a7 */ /* 0x000e640008001005 */
[----:B-1----:R-:W-:Y:S05]  /*4750*/  @P0 BRA `(.L_x_92) ;  /* 0x0000000000080947 */ /* 0x002fea0003800000 */
[----:B------:R-:W1:Y:S02]  /*4760*/  SYNCS.PHASECHK.TRANS64.TRYWAIT P0, [UR5+0x2f0], R3 ;  /* 0x0002f003ff0075a7 */ /* 0x000e640008001105 */
[----:B-1----:R-:W-:Y:S05]  /*4770*/  @!P0 BRA `(.L_x_93) ;  /* 0x0000004800fc8947 */ /* 0x002fea0003800000 */
.L_x_92:
[----:B------:R-:W-:-:S04]  /*4780*/  UIADD3 UR4, UPT, UPT, UR6, 0x1, URZ ;  /* 0x0000000106047890 */ /* 0x000fc8000fffe0ff */
[----:B------:R-:W-:-:S04]  /*4790*/  UISETP.NE.AND UP0, UPT, UR4, 0x2, UPT ;  /* 0x000000020400788c */ /* 0x000fc8000bf05270 */
[----:B------:R-:W-:Y:S02]  /*47a0*/  USEL UR7, URZ, 0x1, UP0 ;  /* 0x00000001ff077887 */ /* 0x000fe40008000000 */
[----:B------:R-:W-:-:S04]  /*47b0*/  USEL UR4, UR4, URZ, UP0 ;  /* 0x000000ff04047287 */ /* 0x000fc80008000000 */
[----:B------:R-:W-:Y:S01]  /*47c0*/  ULEA UR4, UR4, UR37, 0x3 ;  /* 0x0000002504047291 */ /* 0x000fe2000f8e18ff */
[----:B-1----:R-:W-:-:S04]  /*47d0*/  LOP3.LUT R3, R12, UR7, RZ, 0x3c, !PT ;  /* 0x000000070c037c12 */ /* 0x002fc8000f8e3cff */
[----:B------:R-:W-:-:S04]  /*47e0*/  SHF.L.U32 R0, R3, 0x1f, RZ ;  /* 0x0000001f03007819 */ /* 0x000fc800000006ff */
[----:B------:R-:W1:Y:S02]  /*47f0*/  SYNCS.PHASECHK.TRANS64 P0, [UR4+0x2f0], R0 ;  /* 0x0002f000ff0075a7 */ /* 0x000e640008001004 */
[----:B-1----:R-:W-:Y:S05]  /*4800*/  @P0 EXIT ;  /* 0x000000000000094d */ /* 0x002fea0003800000 */
[----:B------:R-:W-:Y:S02]  /*4810*/  SHF.L.U32 R3, R3, 0x1f, RZ ;  /* 0x0000001f03037819 */ /* 0x000fe400000006ff */
[----:B------:R-:W-:-:S07]  /*4820*/  MOV R0, UR4 ;  /* 0x0000000400007c02 */ /* 0x000fce0008000f00 */
.L_x_94:
[----:B-1----:R1:W2:Y:S02]  /*4830*/  SYNCS.PHASECHK.TRANS64.TRYWAIT P0, [R0+URZ+0x2f0], R3 ;  /* 0x0002f003000075a7 */ /* 0x0022a400080011ff */
[----:B--2---:R-:W-:Y:S05]  /*4840*/  @!P0 NANOSLEEP.SYNCS 0x989680 ;  /* 0x009896800000895d */ /* 0x004fea0003900000 */
[----:B------:R-:W2:Y:S02]  /*4850*/  @!P0 SYNCS.PHASECHK.TRANS64 P0, [R0+URZ+0x2f0], R3 ;  /* 0x0002f003000085a7 */ /* 0x000ea400080010ff */
[----:B--2---:R-:W-:Y:S05]  /*4860*/  @P0 EXIT ;  /* 0x000000000000094d */ /* 0x004fea0003800000 */
[----:B------:R-:W-:Y:S05]  /*4870*/  BRA `(.L_x_94) ;  /* 0xfffffffc00ec7947 */ /* 0x000fea000383ffff */
.L_x_87:
[----:B------:R-:W-:Y:S05]  /*4880*/  BRA.U UP4, `(.L_x_95) ;  /* 0x0000001104a07547 */ /* 0x000fea000b800000 */
[----:B------:R-:W-:Y:S01]  /*4890*/  UMOV UR6, 0x40 ;  /* 0x0000004000067882 */ /* 0x000fe20000000000 */
[----:B------:R-:W-:Y:S01]  /*48a0*/  NOP ;  /* 0x0000000000007918 */ /* 0x000fe20000000000 */
[----:B------:R-:W-:Y:S01]  /*48b0*/  ULEA UR6, UR37, UR6, 0x18 ;  /* 0x0000000625067291 */ /* 0x000fe2000f8ec0ff */
[----:B------:R-:W-:Y:S02]  /*48c0*/  UMOV UR7, 0x400 ;  /* 0x0000040000077882 */ /* 0x000fe40000000000 */
[----:B------:R-:W-:-:S06]  /*48d0*/  ULEA UR37, UR37, UR7, 0x18 ;  /* 0x0000000725257291 */ /* 0x000fcc000f8ec0ff */
[----:B------:R-:W1:Y:S02]  /*48e0*/  LDS.U8 R2, [UR6+0x1c] ;  /* 0x00001c06ff027984 */ /* 0x000e640008000000 */
[----:B-1----:R-:W-:-:S13]  /*48f0*/  ISETP.NE.AND P0, PT, R2, RZ, PT ;  /* 0x000000ff0200720c */ /* 0x002fda0003f05270 */
[----:B------:R-:W-:Y:S05]  /*4900*/  @P0 BRA `(.L_x_96) ;  /* 0x0000000400080947 */ /* 0x000fea0003800000 */
[----:B------:R-:W-:Y:S02]  /*4910*/  UISETP.NE.U32.AND UP0, UPT, UR5, 0x1, UPT ;  /* 0x000000010500788c */ /* 0x000fe4000bf05070 */
[----:B------:R-:W-:-:S07]  /*4920*/  UIADD3 UR8, UPT, UPT, UR6, 0x8, URZ ;  /* 0x0000000806087890 */ /* 0x000fce000fffe0ff */
[----:B------:R-:W-:Y:S05]  /*4930*/  BRA.U !UP0, `(.L_x_97) ;  /* 0x00000001089c7547 */ /* 0x000fea000b800000 */
[----:B------:R-:W-:Y:S01]  /*4940*/  ELECT P0, URZ, PT ;  /* 0x0000000000ff782f */ /* 0x000fe20003800000 */
[----:B------:R-:W-:-:S12]  /*4950*/  BSSY B0, `(.L_x_97) ;  /* 0x0000025000007945 */ /* 0x000fd80003800000 */
[----:B------:R-:W-:Y:S05]  /*4960*/  @!P0 BRA `(.L_x_98) ;  /* 0x00000000008c8947 */ /* 0x000fea0003800000 */
[----:B------:R-:W-:-:S05]  /*4970*/  UMOV UR7, 0x10 ;  /* 0x0000001000077882 */ /* 0x000fca0000000000 */
[----:B------:R-:W-:Y:S04]  /*4980*/  DEPBAR.LE SB1, 0x36 ;  /* 0x00009d800000791a */ /* 0x000fe80000000000 */
[----:B------:R-:W1:Y:S02]  /*4990*/  UTCATOMSWS.2CTA.FIND_AND_SET.ALIGN UP1, UR7, UR7 ;  /* 0x00000007000775e3 */ /* 0x000e640008220800 */
[----:B-1----:R-:W-:Y:S01]  /*49a0*/  MOV R11, UR7 ;  /* 0x00000007000b7c02 */ /* 0x002fe20008000f00 */
[----:B------:R-:W-:Y:S06]  /*49b0*/  BRA.U UP1, `(.L_x_99) ;  /* 0x0000000101187547 */ /* 0x000fec000b800000 */
.L_x_100:
[----:B------:R-:W-:Y:S05]  /*49c0*/  NANOSLEEP 0x64 ;  /* 0x000000640000795d */ /* 0x000fea0003800000 */
[----:B------:R-:W-:-:S05]  /*49d0*/  UMOV UR7, 0x10 ;  /* 0x0000001000077882 */ /* 0x000fca0000000000 */
[----:B------:R-:W-:Y:S04]  /*49e0*/  DEPBAR.LE SB1, 0x36 ;  /* 0x00009d800000791a */ /* 0x000fe80000000000 */
[----:B------:R-:W1:Y:S02]  /*49f0*/  UTCATOMSWS.2CTA.FIND_AND_SET.ALIGN UP1, UR7, UR7 ;  /* 0x00000007000775e3 */ /* 0x000e640008220800 */
[----:B-1----:R-:W-:Y:S01]  /*4a00*/  MOV R11, UR7 ;  /* 0x00000007000b7c02 */ /* 0x002fe20008000f00 */
[----:B------:R-:W-:Y:S05]  /*4a10*/  BRA.U !UP1, `(.L_x_100) ;  /* 0xfffffffd09e87547 */ /* 0x000fea000b83ffff */
.L_x_99:
[----:B------:R-:W1:Y:S01]  /*4a20*/  LDS R5, [UR6+0x10] ;  /* 0x00001006ff057984 */ /* 0x000e620008000800 */
[----:B------:R-:W-:Y:S01]  /*4a30*/  IMAD.U32 R3, RZ, RZ, UR37 ;  /* 0x00000025ff037e24 */ /* 0x000fe2000f8e00ff */
[----:B------:R-:W-:-:S03]  /*4a40*/  MOV R2, UR4 ;  /* 0x0000000400027c02 */ /* 0x000fc60008000f00 */
[----:B------:R-:W-:Y:S01]  /*4a50*/  VIADD R3, R3, 0x390 ;  /* 0x0000039003037836 */ /* 0x000fe20000000000 */
[----:B-1----:R-:W-:-:S04]  /*4a60*/  SHF.L.U32 R5, R5, 0x1f, RZ ;  /* 0x0000001f05057819 */ /* 0x002fc800000006ff */
[----:B------:R-:W1:Y:S02]  /*4a70*/  SYNCS.PHASECHK.TRANS64.TRYWAIT P0, [UR6+0x8], R5 ;  /* 0x00000805ff0075a7 */ /* 0x000e640008001106 */
[----:B-1----:R-:W-:Y:S05]  /*4a80*/  @P0 BRA `(.L_x_101) ;  /* 0x0000000000080947 */ /* 0x002fea0003800000 */
[----:B------:R-:W1:Y:S02]  /*4a90*/  SYNCS.PHASECHK.TRANS64.TRYWAIT P0, [UR6+0x8], R5 ;  /* 0x00000805ff0075a7 */ /* 0x000e640008001106 */
[----:B-1----:R-:W-:Y:S05]  /*4aa0*/  @!P0 BRA `(.L_x_102) ;  /* 0x0000004800488947 */ /* 0x002fea0003800000 */
.L_x_101:
[----:B-1----:R-:W-:Y:S01]  /*4ab0*/  HFMA2 R4, -RZ, RZ, 0, 5.9604644775390625e-08 ;  /* 0x00000001ff047431 */ /* 0x002fe200000001ff */
[----:B------:R-:W-:Y:S01]  /*4ac0*/  UPRMT UR7, UR4, 0x654, UR8 ;  /* 0x0000065404077896 */ /* 0x000fe20008000008 */
[----:B------:R-:W-:Y:S01]  /*4ad0*/  IMAD.MOV.U32 R6, RZ, RZ, 0xffff ;  /* 0x0000ffffff067424 */ /* 0x000fe200078e00ff */
[----:B------:R-:W-:Y:S01]  /*4ae0*/  PRMT R2, R2, 0x654, R3 ;  /* 0x0000065402027816 */ /* 0x000fe20000000003 */
[----:B------:R-:W-:Y:S02]  /*4af0*/  IMAD.MOV.U32 R5, RZ, RZ, 0x4 ;  /* 0x00000004ff057424 */ /* 0x000fe400078e00ff */
[----:B------:R-:W-:Y:S01]  /*4b00*/  IMAD.SHL.U32 R9, R11, 0x20, RZ ;  /* 0x000000200b097824 */ /* 0x000fe200078e00ff */
[----:B------:R-:W-:Y:S02]  /*4b10*/  MOV R3, UR7 ;  /* 0x0000000700037c02 */ /* 0x000fe40008000f00 */
[-C--:B------:R-:W-:Y:S01]  /*4b20*/  SHF.L.U32 R7, R6, R11.reuse, RZ ;  /* 0x0000000b06077219 */ /* 0x080fe200000006ff */
[----:B------:R1:W-:Y:S01]  /*4b30*/  SYNCS.ARRIVE.TRANS64.RED RZ, [UR7], R5 ;  /* 0x00000005ffff79a7 */ /* 0x0003e20008000407 */
[----:B------:R-:W-:Y:S01]  /*4b40*/  SHF.L.U32 R6, R4, R11, RZ ;  /* 0x0000000b04067219 */ /* 0x000fe200000006ff */
[----:B------:R1:W-:Y:S04]  /*4b50*/  STS [UR37+0x390], R9 ;  /* 0x00039009ff007988 */ /* 0x0003e80008000825 */
[----:B------:R1:W-:Y:S04]  /*4b60*/  STAS [R2.64], R11 ;  /* 0x0000000b02007dbd */ /* 0x0003e8000c0008ff */
[----:B------:R1:W-:Y:S04]  /*4b70*/  ATOMS.OR RZ, [UR6+0x14], R7 ;  /* 0x00001407ffff798c */ /* 0x0003e8000b000006 */
[----:B------:R1:W-:Y:S04]  /*4b80*/  ATOMS.OR RZ, [UR6+0x18], R6 ;  /* 0x00001806ffff798c */ /* 0x0003e8000b000006 */
[----:B------:R1:W-:Y:S02]  /*4b90*/  ATOMS.XOR RZ, [UR6+0x10], R4 ;  /* 0x00001004ffff798c */ /* 0x0003e4000b800006 */
.L_x_98:
[----:B------:R-:W-:Y:S05]  /*4ba0*/  BSYNC B0 ;  /* 0x0000000000007941 */ /* 0x000fea0003800000 */
.L_x_97:
[----:B------:R-:W-:Y:S05]  /*4bb0*/  BRA.U UP0, `(.L_x_103) ;  /* 0x00000001006c7547 */ /* 0x000fea000b800000 */
[----:B------:R-:W-:-:S03]  /*4bc0*/  UMOV UR7, 0xffffffff ;  /* 0xffffffff00077882 */ /* 0x000fc60000000000 */
[----:B------:R-:W-:Y:S05]  /*4bd0*/  BRA.DIV UR7, `(.L_x_104) ;  /* 0x0000004a07147947 */ /* 0x000fea000b800000 */
[----:B------:R-:W-:-:S13]  /*4be0*/  ELECT P6, URZ, PT ;  /* 0x0000000000ff782f */ /* 0x000fda00038c0000 */
.L_x_255:
[----:B------:R-:W-:Y:S05]  /*4bf0*/  @!P6 BRA `(.L_x_103) ;  /* 0x00000000005ce947 */ /* 0x000fea0003800000 */
[----:B-1----:R-:W1:Y:S02]  /*4c00*/  LDS R3, [UR6+0x10] ;  /* 0x00001006ff037984 */ /* 0x002e640008000800 */
[----:B-1----:R-:W-:-:S04]  /*4c10*/  SHF.L.U32 R3, R3, 0x1f, RZ ;  /* 0x0000001f03037819 */ /* 0x002fc800000006ff */
[----:B------:R-:W1:Y:S02]  /*4c20*/  SYNCS.PHASECHK.TRANS64.TRYWAIT P0, [UR6+0x8], R3 ;  /* 0x00000803ff0075a7 */ /* 0x000e640008001106 */
[----:B-1----:R-:W-:Y:S05]  /*4c30*/  @P0 BRA `(.L_x_105) ;  /* 0x0000000000080947 */ /* 0x002fea0003800000 */
[----:B------:R-:W1:Y:S02]  /*4c40*/  SYNCS.PHASECHK.TRANS64.TRYWAIT P0, [UR6+0x8], R3 ;  /* 0x00000803ff0075a7 */ /* 0x000e640008001106 */
[----:B-1----:R-:W-:Y:S05]  /*4c50*/  @!P0 BRA `(.L_x_106) ;  /* 0x0000004800148947 */ /* 0x002fea0003800000 */
.L_x_105:
[----:B------:R-:W2:Y:S01]  /*4c60*/  LDS R5, [UR37+0x390] ;  /* 0x00039025ff057984 */ /* 0x000ea20008000800 */
[----:B-1----:R-:W-:Y:S02]  /*4c70*/  HFMA2 R2, -RZ, RZ, 0, 5.9604644775390625e-08 ;  /* 0x00000001ff027431 */ /* 0x002fe400000001ff */
[----:B------:R-:W-:Y:S01]  /*4c80*/  IMAD.MOV.U32 R3, RZ, RZ, 0xffff ;  /* 0x0000ffffff037424 */ /* 0x000fe200078e00ff */
[----:B------:R-:W-:Y:S01]  /*4c90*/  UPRMT UR7, UR4, 0x654, UR8 ;  /* 0x0000065404077896 */ /* 0x000fe20008000008 */
[----:B--2---:R-:W-:-:S03]  /*4ca0*/  IMAD.SHL.U32 R4, R5, 0x20, RZ ;  /* 0x0000002005047824 */ /* 0x004fc600078e00ff */
[-C--:B------:R-:W-:Y:S02]  /*4cb0*/  SHF.L.U32 R3, R3, R5.reuse, RZ ;  /* 0x0000000503037219 */ /* 0x080fe400000006ff */
[----:B------:R-:W-:Y:S01]  /*4cc0*/  SHF.L.U32 R5, R2, R5, RZ ;  /* 0x0000000502057219 */ /* 0x000fe200000006ff */
[----:B------:R2:W-:Y:S04]  /*4cd0*/  STS [UR37+0x390], R4 ;  /* 0x00039004ff007988 */ /* 0x0005e80008000825 */
[----:B------:R2:W-:Y:S04]  /*4ce0*/  ATOMS.OR RZ, [UR6+0x14], R3 ;  /* 0x00001403ffff798c */ /* 0x0005e8000b000006 */
[----:B------:R2:W-:Y:S01]  /*4cf0*/  ATOMS.OR RZ, [UR6+0x18], R5 ;  /* 0x00001805ffff798c */ /* 0x0005e2000b000006 */
[----:B------:R-:W-:Y:S03]  /*4d00*/  SYNCS.ARRIVE.TRANS64.RED.A1T0 RZ, [UR7], RZ ;  /* 0x000000ffffff79a7 */ /* 0x000fe60008100407 */
[----:B------:R2:W-:Y:S01]  /*4d10*/  ATOMS.XOR RZ, [UR6+0x10], R2 ;  /* 0x00001002ffff798c */ /* 0x0005e2000b800006 */
[----:B------:R-:W-:Y:S05]  /*4d20*/  BRA `(.L_x_103) ;  /* 0x0000000000107947 */ /* 0x000fea0003800000 */
.L_x_96:
[----:B------:R-:W-:-:S05]  /*4d30*/  MOV R2, 0xffffffff ;  /* 0xffffffff00027802 */ /* 0x000fca0000000f00 */
[----:B------:R1:W-:Y:S02]  /*4d40*/  STS [UR37+0x390], R2 ;  /* 0x00039002ff007988 */ /* 0x0003e40008000825 */
[----:B-1----:R-:W-:Y:S02]  /*4d50*/  MOV R2, 0x4d70 ;  /* 0x00004d7000027802 */ /* 0x002fe40000000f00 */
[----:B-----5:R-:W-:Y:S05]  /*4d60*/  CALL.REL.NOINC `($__internal_1_$__cuda_sm10x_tcgen05_guardrail_trap_phase_invalid_during_alloc) ;  /* 0x0000004c00307944 */ /* 0x020fea0003c00000 */
.L_x_103:
[----:B------:R-:W-:Y:S05]  /*4d70*/  WARPSYNC.ALL ;  /* 0x0000000000007948 */ /* 0x000fea0003800000 */
[----:B------:R-:W3:Y:S01]  /*4d80*/  S2UR UR8, SR_CgaCtaId ;  /* 0x00000000000879c3 */ /* 0x000ee20000008800 */
[----:B------:R-:W-:Y:S01]  /*4d90*/  UMOV UR6, 0x400 ;  /* 0x0000040000067882 */ /* 0x000fe20000000000 */
[----:B------:R-:W-:-:S06]  /*4da0*/  NOP ;  /* 0x0000000000007918 */ /* 0x000fcc0000000000 */
[----:B------:R-:W-:Y:S06]  /*4db0*/  BAR.ARV 0x6, 0xa0 ;  /* 0x0182800000007b1d */ /* 0x000fec0000002000 */
[----:B------:R-:W-:Y:S01]  /*4dc0*/  LOP3.LUT R0, R0, 0xffff, RZ, 0xc0, !PT ;  /* 0x0000ffff00007812 */ /* 0x000fe200078ec0ff */
[----:B-1----:R-:W-:Y:S01]  /*4dd0*/  IMAD.MOV.U32 R9, RZ, RZ, 0x1 ;  /* 0x00000001ff097424 */ /* 0x002fe200078e00ff */
[----:B------:R-:W-:Y:S01]  /*4de0*/  LOP3.LUT R8, R8, 0xffff, RZ, 0xc0, !PT ;  /* 0x0000ffff08087812 */ /* 0x000fe200078ec0ff */
[----:B------:R-:W-:Y:S01]  /*4df0*/  UMOV UR22, URZ ;  /* 0x000000ff00167c82 */ /* 0x000fe20008000000 */
[----:B------:R-:W-:Y:S01]  /*4e00*/  R2UR UR12, R0 ;  /* 0x00000000000c72ca */ /* 0x000fe200000e0000 */
[----:B------:R-:W-:Y:S01]  /*4e10*/  UMOV UR21, URZ ;  /* 0x000000ff00157c82 */ /* 0x000fe20008000000 */
[----:B------:R-:W-:Y:S01]  /*4e20*/  R2UR UR13, R8 ;  /* 0x00000000080d72ca */ /* 0x000fe200000e0000 */
[----:B------:R-:W-:Y:S01]  /*4e30*/  IMAD.MOV.U32 R8, RZ, RZ, RZ ;  /* 0x000000ffff087224 */ /* 0x000fe200078e00ff */
[----:B------:R-:W-:Y:S01]  /*4e40*/  UMOV UR20, URZ ;  /* 0x000000ff00147c82 */ /* 0x000fe20008000000 */
[----:B------:R-:W-:-:S02]  /*4e50*/  UISETP.NE.AND UP2, UPT, UR5, URZ, UPT ;  /* 0x000000ff0500728c */ /* 0x000fc4000bf45270 */
[----:B---3--:R-:W-:Y:S01]  /*4e60*/  ULEA UR8, UR8, UR6, 0x18 ;  /* 0x0000000608087291 */ /* 0x008fe2000f8ec0ff */
[----:B------:R-:W1:Y:S03]  /*4e70*/  LDCU UR6, c[0x0][0x38c] ;  /* 0x00007180ff0677ac */ /* 0x000e660008000800 */
[----:B------:R-:W-:Y:S02]  /*4e80*/  UIADD3 UR14, UPT, UPT, UR8, 0x2600, URZ ;  /* 0x00002600080e7890 */ /* 0x000fe4000fffe0ff */
[----:B------:R-:W-:-:S03]  /*4e90*/  UIADD3 UR15, UPT, UPT, UR8, 0x2d600, URZ ;  /* 0x0002d600080f7890 */ /* 0x000fc6000fffe0ff */
[----:B--2---:R-:W2:Y:S01]  /*4ea0*/  LDS R2, [UR8+0x390] ;  /* 0x00039008ff027984 */ /* 0x004ea20008000800 */
[----:B------:R-:W-:Y:S02]  /*4eb0*/  USHF.R.U32.HI UR14, URZ, 0x4, UR14 ;  /* 0x00000004ff0e7899 */ /* 0x000fe4000801160e */
[----:B------:R-:W-:Y:S02]  /*4ec0*/  USHF.R.U32.HI UR15, URZ, 0x4, UR15 ;  /* 0x00000004ff0f7899 */ /* 0x000fe4000801160f */
[----:B------:R-:W-:Y:S02]  /*4ed0*/  ULOP3.LUT UR14, UR14, 0x3fff, URZ, 0xc0, !UPT ;  /* 0x00003fff0e0e7892 */ /* 0x000fe4000f8ec0ff */
[----:B------:R-:W-:Y:S02]  /*4ee0*/  ULOP3.LUT UR15, UR15, 0x3fff, URZ, 0xc0, !UPT ;  /* 0x00003fff0f0f7892 */ /* 0x000fe4000f8ec0ff */
[----:B------:R-:W-:Y:S02]  /*4ef0*/  ULOP3.LUT UR14, UR14, 0x10000, URZ, 0xfc, !UPT ;  /* 0x000100000e0e7892 */ /* 0x000fe4000f8efcff */
[----:B-1----:R-:W-:-:S02]  /*4f00*/  UIADD3 UR6, UPT, UPT, UR6, 0x1f, URZ ;  /* 0x0000001f06067890 */ /* 0x002fc4000fffe0ff */
[----:B------:R-:W-:Y:S02]  /*4f10*/  ULOP3.LUT UR15, UR15, 0x10000, URZ, 0xfc, !UPT ;  /* 0x000100000f0f7892 */ /* 0x000fe4000f8efcff */
[----:B------:R-:W-:Y:S01]  /*4f20*/  USHF.R.S32.HI UR7, URZ, 0x1f, UR6 ;  /* 0x0000001fff077899 */ /* 0x000fe20008011406 */
[----:B------:R-:W-:Y:S01]  /*4f30*/  UMOV UR28, 0x0 ;  /* 0x00000000001c7882 */ /* 0x000fe20000000000 */
[----:B------:R-:W-:Y:S02]  /*4f40*/  UMOV UR29, 0x8080490 ;  /* 0x08080490001d7882 */ /* 0x000fe40000000000 */
[----:B------:R-:W-:Y:S01]  /*4f50*/  ULEA.HI UR7, UR7, UR6, URZ, 0x5 ;  /* 0x0000000607077291 */ /* 0x000fe2000f8f28ff */
[----:B------:R-:W-:Y:S01]  /*4f60*/  UMOV UR26, 0x0 ;  /* 0x00000000001a7882 */ /* 0x000fe20000000000 */
[----:B------:R-:W-:Y:S02]  /*4f70*/  UMOV UR27, 0x8080490 ;  /* 0x08080490001b7882 */ /* 0x000fe40000000000 */
[----:B------:R-:W-:-:S04]  /*4f80*/  USHF.R.S32.HI UR7, URZ, 0x5, UR7 ;  /* 0x00000005ff077899 */ /* 0x000fc80008011407 */
[----:B------:R-:W-:-:S04]  /*4f90*/  UISETP.LT.AND UP0, UPT, UR7, 0x1, UPT ;  /* 0x000000010700788c */ /* 0x000fc8000bf01270 */
[----:B------:R-:W-:Y:S01]  /*4fa0*/  USEL UR23, UR7, 0x1, !UP0 ;  /* 0x0000000107177887 */ /* 0x000fe2000c000000 */
[----:B--2---:R-:W-:Y:S02]  /*4fb0*/  R2UR UR24, R2 ;  /* 0x00000000021872ca */ /* 0x004fe400000e0000 */
[----:B------:R-:W-:-:S13]  /*4fc0*/  CS2R R2, SRZ ;  /* 0x0000000000027805 */ /* 0x000fda000001ff00 */
.L_x_114:
[C---:B------:R-:W-:Y:S02]  /*4fd0*/  LEA R0, R8.reuse, UR8, 0x3 ;  /* 0x0000000808007c11 */ /* 0x040fe4000f8e18ff */
[----:B------:R-:W-:Y:S02]  /*4fe0*/  SHF.L.U32 R5, R3, 0x1f, RZ ;  /* 0x0000001f03057819 */ /* 0x000fe400000006ff */
[----:B------:R-:W-:Y:S02]  /*4ff0*/  LEA R4, R8, UR8, 0x4 ;  /* 0x0000000808047c11 */ /* 0x000fe4000f8e20ff */
[----:B------:R-:W1:Y:S02]  /*5000*/  SYNCS.PHASECHK.TRANS64.TRYWAIT P0, [R0+URZ+0x2e0], R5 ;  /* 0x0002e005000075a7 */ /* 0x000e6400080011ff */
[----:B-1-34-:R-:W-:Y:S05]  /*5010*/  @!P0 BRA `(.L_x_107) ;  /* 0x00000044003c8947 */ /* 0x01afea0003800000 */
.L_x_256:
[----:B-1----:R-:W1:Y:S01]  /*5020*/  LDS.128 R4, [R4+0x370] ;  /* 0x0003700004047984 */ /* 0x002e620000000c00 */
[----:B------:R-:W-:Y:S02]  /*5030*/  VIADD R0, R0, 0x2f0 ;  /* 0x000002f000007836 */ /* 0x000fe40000000000 */
[----:B------:R-:W-:Y:S01]  /*5040*/  VIADD R8, R8, 0x1 ;  /* 0x0000000108087836 */ /* 0x000fe20000000000 */
[----:B------:R-:W-:Y:S01]  /*5050*/  @!PT LDS RZ, [RZ] ;  /* 0x00000000fffff984 */ /* 0x000fe20000000800 */
[----:B------:R-:W-:Y:S01]  /*5060*/  @!PT LDS RZ, [RZ] ;  /* 0x00000000fffff984 */ /* 0x000fe20000000800 */
[----:B------:R-:W-:Y:S01]  /*5070*/  @!PT LDS RZ, [RZ] ;  /* 0x00000000fffff984 */ /* 0x000fe20000000800 */
[----:B------:R-:W-:Y:S01]  /*5080*/  @!PT LDS RZ, [RZ] ;  /* 0x00000000fffff984 */ /* 0x000fe20000000800 */
[----:B------:R2:W-:Y:S06]  /*5090*/  MEMBAR.ALL.CTA ;  /* 0x0000000000007992 */ /* 0x0005ec0000008000 */
[----:B--2---:R-:W2:Y:S01]  /*50a0*/  FENCE.VIEW.ASYNC.S ;  /* 0x00000000000073c6 */ /* 0x004ea20000000000 */
[----:B------:R-:W-:-:S04]  /*50b0*/  PRMT R0, RZ, 0x654, R0 ;  /* 0x00000654ff007816 */ /* 0x000fc80000000000 */
[----:B--2---:R2:W-:Y:S01]  /*50c0*/  SYNCS.ARRIVE.TRANS64.RED.A1T0 RZ, [R0+URZ], RZ ;  /* 0x000000ff00ff79a7 */ /* 0x0045e200081004ff */
[----:B-1----:R-:W-:Y:S01]  /*50d0*/  LOP3.LUT P1, RZ, R6, 0x1, RZ, 0xc0, !PT ;  /* 0x0000000106ff7812 */ /* 0x002fe2000782c0ff */
[----:B--2---:R-:W-:-:S12]  /*50e0*/  BRA.U UP2, `(.L_x_108) ;  /* 0x0000000102e07547 */ /* 0x004fd8000b800000 */
[----:B------:R-:W1:Y:S01]  /*50f0*/  LDCU UR6, c[0x0][0x38c] ;  /* 0x00007180ff0677ac */ /* 0x000e620008000800 */
[----:B------:R-:W-:Y:S02]  /*5100*/  PLOP3.LUT P2, PT, PT, PT, PT, 0x80, 0x8 ;  /* 0x000000000008781c */ /* 0x000fe40003f4f070 */
[----:B------:R-:W-:Y:S01]  /*5110*/  SHF.L.U32 R5, R9, 0x1f, RZ ;  /* 0x0000001f09057819 */ /* 0x000fe200000006ff */
[----:B------:R-:W-:Y:S02]  /*5120*/  ULEA UR10, UR22, UR8, 0x3 ;  /* 0x00000008160a7291 */ /* 0x000fe4000f8e18ff */
[----:B------:R-:W-:Y:S02]  /*5130*/  ULEA UR11, UR22, UR24, 0x4 ;  /* 0x00000018160b7291 */ /* 0x000fe4000f8e20ff */
[----:B-1----:R-:W-:-:S06]  /*5140*/  UISETP.GE.AND UP0, UPT, UR6, 0x1, UPT ;  /* 0x000000010600788c */ /* 0x002fcc000bf06270 */
[----:B------:R-:W-:-:S05]  /*5150*/  PLOP3.LUT P0, PT, PT, PT, UP0, 0x80, 0x8 ;  /* 0x000000000008781c */ /* 0x000fca0003f0f008 */
[----:B------:R-:W-:-:S08]  /*5160*/  @UP0 ULEA UR6, UR21, UR8, 0x3 ;  /* 0x0000000815060291 */ /* 0x000fd0000f8e18ff */
[----:B------:R-:W-:-:S04]  /*5170*/  @P0 SHF.L.U32 R0, R2, 0x1f, RZ ;  /* 0x0000001f02000819 */ /* 0x000fc800000006ff */
[----:B------:R1:W2:Y:S01]  /*5180*/  @P0 SYNCS.PHASECHK.TRANS64.TRYWAIT P2, [UR6], R0 ;  /* 0x00000000ff0005a7 */ /* 0x0002a20008041106 */
[----:B------:R-:W3:Y:S02]  /*5190*/  SYNCS.PHASECHK.TRANS64.TRYWAIT P0, [UR10+0x320], R5 ;  /* 0x00032005ff0075a7 */ /* 0x000ee4000800110a */
[----:B-123--:R-:W-:Y:S05]  /*51a0*/  @!P0 BRA `(.L_x_109) ;  /* 0x0000004000ec8947 */ /* 0x00efea0003800000 */
.L_x_258:
[----:B------:R-:W-:Y:S01]  /*51b0*/  UMOV UR19, UR20 ;  /* 0x0000001400137c82 */ /* 0x000fe20008000000 */
[----:B------:R-:W-:Y:S05]  /*51c0*/  BRA.U !UP0, `(.L_x_110) ;  /* 0x0000000108987547 */ /* 0x000fea000b800000 */
[----:B------:R-:W-:Y:S02]  /*51d0*/  UIADD3 UR19, UPT, UPT, UR23, UR20, URZ ;  /* 0x0000001417137290 */ /* 0x000fe4000fffe0ff */
[----:B------:R-:W-:Y:S01]  /*51e0*/  UPLOP3.LUT UP3, UPT, UPT, UPT, UPT, 0x40, 0x4 ;  /* 0x000000000004789c */ /* 0x000fe20003f6e870 */
[----:B------:R-:W-:Y:S01]  /*51f0*/  UMOV UR18, UR7 ;  /* 0x0000000700127c82 */ /* 0x000fe20008000000 */
[----:B------:R-:W-:-:S09]  /*5200*/  UMOV UR17, UR21 ;  /* 0x0000001500117c82 */ /* 0x000fd20008000000 */
.L_x_113:
[----:B--2---:R-:W-:Y:S01]  /*5210*/  ULEA UR9, UR17, UR8, 0x3 ;  /* 0x0000000811097291 */ /* 0x004fe2000f8e18ff */
[----:B---3--:R-:W-:Y:S11]  /*5220*/  @P2 BRA `(.L_x_111) ;  /* 0x00000000000c2947 */ /* 0x008ff60003800000 */
[----:B-1----:R-:W-:Y:S04]  /*5230*/  SHF.L.U32 R5, R2, 0x1f, RZ ;  /* 0x0000001f02057819 */ /* 0x002fe800000006ff */
[----:B------:R-:W1:Y:S02]  /*5240*/  SYNCS.PHASECHK.TRANS64.TRYWAIT P0, [UR9], R5 ;  /* 0x00000005ff0075a7 */ /* 0x000e640008001109 */
[----:B-1----:R-:W-:Y:S05]  /*5250*/  @!P0 BRA `(.L_x_112) ;  /* 0x0000004000d88947 */ /* 0x002fea0003800000 */
.L_x_111:
[----:B------:R-:W-:Y:S01]  /*5260*/  UISETP.NE.AND UP0, UPT, UR18, 0x1, UPT ;  /* 0x000000011200788c */ /* 0x000fe2000bf05270 */
[----:B------:R-:W-:Y:S01]  /*5270*/  PLOP3.LUT P2, PT, PT, PT, PT, 0x80, 0x8 ;  /* 0x000000000008781c */ /* 0x000fe20003f4f070 */
[----:B------:R-:W-:Y:S02]  /*5280*/  UIADD3 UR21, UPT, UPT, UR17, 0x1, URZ ;  /* 0x0000000111157890 */ /* 0x000fe4000fffe0ff */
[----:B------:R-:W-:Y:S02]  /*5290*/  ULEA UR30, UR17, UR15, 0x6 ;  /* 0x0000000f111e7291 */ /* 0x000fe4000f8e30ff */
[----:B------:R-:W-:Y:S01]  /*52a0*/  UISETP.NE.AND UP1, UPT, UR21, 0x2b, UPT ;  /* 0x0000002b1500788c */ /* 0x000fe2000bf25270 */
[----:B------:R-:W-:Y:S01]  /*52b0*/  PLOP3.LUT P0, PT, PT, PT, UP0, 0x80, 0x8 ;  /* 0x000000000008781c */ /* 0x000fe20003f0f008 */
[----:B------:R-:W-:Y:S02]  /*52c0*/  ULEA UR32, UR17, UR14, 0x8 ;  /* 0x0000000e11207291 */ /* 0x000fe4000f8e40ff */
[----:B------:R-:W-:Y:S02]  /*52d0*/  USEL UR16, URZ, 0x1, UP1 ;  /* 0x00000001ff107887 */ /* 0x000fe40008800000 */
[----:B------:R-:W-:Y:S02]  /*52e0*/  USEL UR21, UR21, URZ, UP1 ;  /* 0x000000ff15157287 */ /* 0x000fe40008800000 */
[----:B------:R-:W-:Y:S02]  /*52f0*/  UIADD3 UR36, UPT, UPT, UR30, 0x2, URZ ;  /* 0x000000021e247890 */ /* 0x000fe4000fffe0ff */
[----:B------:R-:W-:Y:S01]  /*5300*/  @UP0 ULEA UR6, UR21, UR8, 0x3 ;  /* 0x0000000815060291 */ /* 0x000fe2000f8e18ff */
[----:B------:R-:W-:Y:S01]  /*5310*/  LOP3.LUT R2, R2, UR16, RZ, 0x3c, !PT ;  /* 0x0000001002027c12 */ /* 0x000fe2000f8e3cff */
[----:B------:R-:W-:Y:S02]  /*5320*/  UIADD3 UR34, UPT, UPT, UR32, 0x2, URZ ;  /* 0x0000000220227890 */ /* 0x000fe4000fffe0ff */
[----:B------:R-:W-:Y:S01]  /*5330*/  UIADD3 UR9, UPT, UPT, UR9, 0x158, URZ ;  /* 0x0000015809097890 */ /* 0x000fe2000fffe0ff */
[----:B-1----:R-:W-:Y:S01]  /*5340*/  @P0 SHF.L.U32 R0, R2, 0x1f, RZ ;  /* 0x0000001f02000819 */ /* 0x002fe200000006ff */
[----:B------:R-:W-:Y:S01]  /*5350*/  UMOV UR31, 0x80004020 ;  /* 0x80004020001f7882 */ /* 0x000fe20000000000 */
[----:B------:R-:W-:Y:S01]  /*5360*/  UMOV UR33, 0x80004020 ;  /* 0x8000402000217882 */ /* 0x000fe20000000000 */
[----:B------:R-:W-:Y:S01]  /*5370*/  UMOV UR37, 0x80004020 ;  /* 0x8000402000257882 */ /* 0x000fe20000000000 */
[----:B------:R2:W3:Y:S01]  /*5380*/  @P0 SYNCS.PHASECHK.TRANS64.TRYWAIT P2, [UR6], R0 ;  /* 0x00000000ff0005a7 */ /* 0x0004e20008041106 */
[----:B------:R-:W-:Y:S01]  /*5390*/  UIADD3 UR20, UPT, UPT, UR20, 0x1, URZ ;  /* 0x0000000114147890 */ /* 0x000fe2000fffe0ff */
[----:B------:R2:W-:Y:S01]  /*53a0*/  UTCHMMA.2CTA gdesc[UR32], gdesc[UR30], tmem[UR11], tmem[UR28], idesc[UR29], UP3 ;  /* 0x00ff1c1e200075ea */ /* 0x0005e20009a0000b */
[----:B------:R-:W-:Y:S02]  /*53b0*/  UIADD3 UR18, UPT, UPT, UR18, -0x1, URZ ;  /* 0xffffffff12127890 */ /* 0x000fe4000fffe0ff */
[----:B------:R-:W-:Y:S02]  /*53c0*/  UISETP.NE.AND UP0, UPT, UR20, UR19, UPT ;  /* 0x000000131400728c */ /* 0x000fe4000bf05270 */
[----:B------:R-:W-:Y:S01]  /*53d0*/  UPLOP3.LUT UP3, UPT, UPT, UPT, UPT, 0x80, 0x8 ;  /* 0x000000000008789c */ /* 0x000fe20003f6f070 */
[----:B------:R-:W-:Y:S01]  /*53e0*/  UMOV UR35, 0x80004020 ;  /* 0x8000402000237882 */ /* 0x000fe20000000000 */
[----:B------:R-:W-:Y:S01]  /*53f0*/  UMOV UR17, UR21 ;  /* 0x0000001500117c82 */ /* 0x000fe20008000000 */
[----:B------:R2:W-:Y:S01]  /*5400*/  UTCHMMA.2CTA gdesc[UR34], gdesc[UR36], tmem[UR11], tmem[UR26], idesc[UR27], UPT ;  /* 0x00ff1a24220075ea */ /* 0x0005e2000ba0000b */
[----:B------:R2:W-:Y:S03]  /*5410*/  UTCBAR.2CTA.MULTICAST [UR9], URZ, UR13 ;  /* 0x000000ff090073e9 */ /* 0x0005e6000820080d */
[----:B------:R-:W-:Y:S05]  /*5420*/  BRA.U UP0, `(.L_x_113) ;  /* 0xfffffffd00787547 */ /* 0x000fea000b83ffff */
.L_x_110:
[----:B------:R-:W-:Y:S01]  /*5430*/  UIADD3 UR10, UPT, UPT, UR10, 0x300, URZ ;  /* 0x000003000a0a7890 */ /* 0x000fe2000fffe0ff */
[----:B------:R-:W-:-:S08]  /*5440*/  UMOV UR20, UR19 ;  /* 0x0000001300147c82 */ /* 0x000fd00008000000 */
[----:B------:R4:W-:Y:S01]  /*5450*/  UTCBAR.2CTA.MULTICAST [UR10], URZ, UR12 ;  /* 0x000000ff0a0073e9 */ /* 0x0009e2000820080c */
[----:B------:R-:W-:Y:S02]  /*5460*/  NOP ;  /* 0x0000000000007918 */ /* 0x000fe40000000000 */
.L_x_108:
[----:B------:R-:W-:Y:S01]  /*5470*/  UIADD3 UR22, UPT, UPT, UR22, 0x1, URZ ;  /* 0x0000000116167890 */ /* 0x000fe2000fffe0ff */
[----:B------:R-:W-:-:S03]  /*5480*/  ISETP.NE.AND P0, PT, R8, 0x2, PT ;  /* 0x000000020800780c */ /* 0x000fc60003f05270 */
[----:B------:R-:W-:Y:S01]  /*5490*/  UISETP.NE.AND UP0, UPT, UR22, 0x4, UPT ;  /* 0x000000041600788c */ /* 0x000fe2000bf05270 */
[----:B-12---:R-:W-:Y:S02]  /*54a0*/  SEL R0, RZ, 0x1, P0 ;  /* 0x00000001ff007807 */ /* 0x006fe40000000000 */
[----:B------:R-:W-:Y:S01]  /*54b0*/  SEL R8, R8, RZ, P0 ;  /* 0x000000ff08087207 */ /* 0x000fe20000000000 */
[----:B------:R-:W-:Y:S01]  /*54c0*/  USEL UR6, URZ, 0x1, UP0 ;  /* 0x00000001ff067887 */ /* 0x000fe20008000000 */
[----:B------:R-:W-:Y:S01]  /*54d0*/  LOP3.LUT R3, R3, R0, RZ, 0x3c, !PT ;  /* 0x0000000003037212 */ /* 0x000fe200078e3cff */
[----:B------:R-:W-:-:S04]  /*54e0*/  USEL UR22, UR22, URZ, UP0 ;  /* 0x000000ff16167287 */ /* 0x000fc80008000000 */
[----:B------:R-:W-:Y:S01]  /*54f0*/  LOP3.LUT R9, R9, UR6, RZ, 0x3c, !PT ;  /* 0x0000000609097c12 */ /* 0x000fe2000f8e3cff */
[----:B------:R-:W-:Y:S07]  /*5500*/  @P1 BRA `(.L_x_114) ;  /* 0xfffffff800b01947 */ /* 0x000fee000383ffff */
[----:B------:R-:W1:Y:S01]  /*5510*/  S2UR UR6, SR_CgaCtaId ;  /* 0x00000000000679c3 */ /* 0x000e620000008800 */
[----:B------:R-:W-:Y:S01]  /*5520*/  ELECT P0, URZ, PT ;  /* 0x0000000000ff782f */ /* 0x000fe20003800000 */
[----:B------:R-:W-:Y:S01]  /*5530*/  HFMA2 R0, -RZ, RZ, 0, 5.9604644775390625e-08 ;  /* 0x00000001ff007431 */ /* 0x000fe200000001ff */
[----:B------:R-:W-:-:S05]  /*5540*/  UMOV UR7, 0x40 ;  /* 0x0000004000077882 */ /* 0x000fca0000000000 */
[----:B------:R-:W-:Y:S01]  /*5550*/  UVIRTCOUNT.DEALLOC.SMPOOL 0x80 ;  /* 0x000000800000784c */ /* 0x000fe20000000000 */
[----:B------:R-:W-:Y:S02]  /*5560*/  UISETP.NE.AND UP0, UPT, UR5, URZ, UPT ;  /* 0x000000ff0500728c */ /* 0x000fe4000bf05270 */
[----:B-1----:R-:W-:-:S09]  /*5570*/  ULEA UR6, UR6, UR7, 0x18 ;  /* 0x0000000706067291 */ /* 0x002fd2000f8ec0ff */
[----:B------:R1:W-:Y:S01]  /*5580*/  @P0 STS.U8 [UR6+0x1c], R0 ;  /* 0x00001c00ff000988 */ /* 0x0003e20008000006 */
[----:B------:R-:W-:Y:S05]  /*5590*/  BRA.U UP0, `(.L_x_115) ;  /* 0x0000000100a07547 */ /* 0x000fea000b800000 */
[----:B------:R-:W-:Y:S01]  /*55a0*/  UIADD3 UR5, UPT, UPT, UR8, 0x320, URZ ;  /* 0x0000032008057890 */ /* 0x000fe2000fffe0ff */
[----:B------:R-:W-:-:S03]  /*55b0*/  SHF.L.U32 R3, R9, 0x1f, RZ ;  /* 0x0000001f09037819 */ /* 0x000fc600000006ff */
[----:B------:R-:W-:-:S09]  /*55c0*/  ULEA UR7, UR22, UR5, 0x3 ;  /* 0x0000000516077291 */ /* 0x000fd2000f8e18ff */
[----:B------:R-:W2:Y:S02]  /*55d0*/  SYNCS.PHASECHK.TRANS64.TRYWAIT P0, [UR7], R3 ;  /* 0x00000003ff0075a7 */ /* 0x000ea40008001107 */
[----:B--2---:R-:W-:Y:S05]  /*55e0*/  @!P0 BRA `(.L_x_116) ;  /* 0x00000040000c8947 */ /* 0x004fea0003800000 */
.L_x_261:
[----:B------:R-:W-:-:S04]  /*55f0*/  UIADD3 UR9, UPT, UPT, UR22, 0x1, URZ ;  /* 0x0000000116097890 */ /* 0x000fc8000fffe0ff */
[----:B------:R-:W-:-:S04]  /*5600*/  UISETP.NE.AND UP1, UPT, UR9, 0x4, UPT ;  /* 0x000000040900788c */ /* 0x000fc8000bf25270 */
[----:B----4-:R-:W-:Y:S02]  /*5610*/  USEL UR10, URZ, 0x1, UP1 ;  /* 0x00000001ff0a7887 */ /* 0x010fe40008800000 */
[----:B------:R-:W-:-:S04]  /*5620*/  USEL UR9, UR9, URZ, UP1 ;  /* 0x000000ff09097287 */ /* 0x000fc80008800000 */
[----:B------:R-:W-:Y:S01]  /*5630*/  ULEA UR7, UR9, UR5, 0x3 ;  /* 0x0000000509077291 */ /* 0x000fe2000f8e18ff */
[----:B------:R-:W-:-:S04]  /*5640*/  LOP3.LUT R2, R9, UR10, RZ, 0x3c, !PT ;  /* 0x0000000a09027c12 */ /* 0x000fc8000f8e3cff */
[----:B-1----:R-:W-:-:S04]  /*5650*/  SHF.L.U32 R3, R2, 0x1f, RZ ;  /* 0x0000001f02037819 */ /* 0x002fc800000006ff */
[----:B------:R-:W1:Y:S02]  /*5660*/  SYNCS.PHASECHK.TRANS64.TRYWAIT P0, [UR7], R3 ;  /* 0x00000003ff0075a7 */ /* 0x000e640008001107 */
[----:B-1----:R-:W-:Y:S05]  /*5670*/  @!P0 BRA `(.L_x_117) ;  /* 0x0000004000008947 */ /* 0x002fea0003800000 */
.L_x_263:
        /* <DEDUP_REMOVED lines=9> */
.L_x_265:
[----:B------:R-:W-:-:S04]  /*5710*/  UIADD3 UR9, UPT, UPT, UR9, 0x1, URZ ;  /* 0x0000000109097890 */ /* 0x000fc8000fffe0ff */
[----:B------:R-:W-:-:S04]  /*5720*/  UISETP.NE.AND UP1, UPT, UR9, 0x4, UPT ;  /* 0x000000040900788c */ /* 0x000fc8000bf25270 */
[----:B------:R-:W-:Y:S02]  /*5730*/  USEL UR7, URZ, 0x1, UP1 ;  /* 0x00000001ff077887 */ /* 0x000fe40008800000 */
[----:B------:R-:W-:-:S04]  /*5740*/  USEL UR9, UR9, URZ, UP1 ;  /* 0x000000ff09097287 */ /* 0x000fc80008800000 */
[----:B------:R-:W-:Y:S01]  /*5750*/  ULEA UR9, UR9, UR5, 0x3 ;  /* 0x0000000509097291 */ /* 0x000fe2000f8e18ff */
[----:B-1----:R-:W-:-:S04]  /*5760*/  LOP3.LUT R3, R2, UR7, RZ, 0x3c, !PT ;  /* 0x0000000702037c12 */ /* 0x002fc8000f8e3cff */
[----:B------:R-:W-:Y:S01]  /*5770*/  SHF.L.U32 R3, R3, 0x1f, RZ ;  /* 0x0000001f03037819 */ /* 0x000fe200000006ff */
[----:B------:R-:W-:-:S04]  /*5780*/  IMAD.U32 R0, RZ, RZ, UR9 ;  /* 0x00000009ff007e24 */ /* 0x000fc8000f8e00ff */
[----:B------:R1:W2:Y:S03]  /*5790*/  SYNCS.PHASECHK.TRANS64.TRYWAIT P0, [R0+URZ], R3 ;  /* 0x00000003000075a7 */ /* 0x0002a600080011ff */
[----:B--2---:R-:W-:Y:S05]  /*57a0*/  @!P0 NANOSLEEP.SYNCS 0x989680 ;  /* 0x009896800000895d */ /* 0x004fea0003900000 */
[----:B------:R-:W2:Y:S02]  /*57b0*/  @!P0 SYNCS.PHASECHK.TRANS64 P0, [R0+URZ], R3 ;  /* 0x00000003000085a7 */ /* 0x000ea400080010ff */
[----:B--2---:R-:W-:Y:S05]  /*57c0*/  @P0 BRA `(.L_x_119) ;  /* 0x0000000000200947 */ /* 0x004fea0003800000 */
.L_x_120:
[----:B--2---:R2:W4:Y:S02]  /*57d0*/  SYNCS.PHASECHK.TRANS64.TRYWAIT P0, [R0+URZ], R3 ;  /* 0x00000003000075a7 */ /* 0x00452400080011ff */
[----:B----4-:R-:W-:Y:S05]  /*57e0*/  @!P0 NANOSLEEP.SYNCS 0x989680 ;  /* 0x009896800000895d */ /* 0x010fea0003900000 */
[----:B------:R-:W4:Y:S02]  /*57f0*/  @!P0 SYNCS.PHASECHK.TRANS64 P0, [R0+URZ], R3 ;  /* 0x00000003000085a7 */ /* 0x000f2400080010ff */
[----:B----4-:R-:W-:Y:S05]  /*5800*/  @!P0 BRA `(.L_x_120) ;  /* 0xfffffffc00f08947 */ /* 0x010fea000383ffff */
[----:B------:R-:W-:Y:S05]  /*5810*/  BRA `(.L_x_119) ;  /* 0x00000000000c7947 */ /* 0x000fea0003800000 */
.L_x_115:
[----:B------:R-:W-:-:S04]  /*5820*/  UIADD3 UR5, UPT, UPT, UR8, 0x360, URZ ;  /* 0x0000036008057890 */ /* 0x000fc8000fffe0ff */
[----:B------:R-:W-:-:S09]  /*5830*/  UPRMT UR5, UR4, 0x654, UR5 ;  /* 0x0000065404057896 */ /* 0x000fd20008000005 */
[----:B------:R-:W-:Y:S03]  /*5840*/  SYNCS.ARRIVE.TRANS64.RED.A1T0 RZ, [UR5], RZ ;  /* 0x000000ffffff79a7 */ /* 0x000fe60008100405 */
.L_x_119:
[----:B-12---:R-:W-:Y:S01]  /*5850*/  SHF.L.U32 R3, RZ, 0x1f, RZ ;  /* 0x0000001fff037819 */ /* 0x006fe200000006ff */
[----:B------:R-:W-:Y:S01]  /*5860*/  UIADD3 UR5, UPT, UPT, UR8, 0x360, URZ ;  /* 0x0000036008057890 */ /* 0x000fe2000fffe0ff */
[----:B------:R-:W-:Y:S02]  /*5870*/  PLOP3.LUT P0, PT, PT, PT, UP0, 0x80, 0x8 ;  /* 0x000000000008781c */ /* 0x000fe40003f0f008 */
[----:B------:R-:W1:Y:S02]  /*5880*/  SYNCS.PHASECHK.TRANS64.TRYWAIT P1, [UR8+0x360], R3 ;  /* 0x00036003ff0075a7 */ /* 0x000e640008021108 */
[----:B-1----:R-:W-:Y:S09]  /*5890*/  @!P1 BRA `(.L_x_121) ;  /* 0x0000003c00a89947 */ /* 0x002ff20003800000 */
.L_x_267:
[----:B------:R-:W-:Y:S01]  /*58a0*/  @!UP0 UPRMT UR5, UR4, 0x654, UR5 ;  /* 0x0000065404058896 */ /* 0x000fe20008000005 */
[----:B------:R-:W-:Y:S02]  /*58b0*/  UMOV UR8, 0xffff ;  /* 0x0000ffff00087882 */ /* 0x000fe40000000000 */
[----:B------:R-:W-:-:S06]  /*58c0*/  UMOV UR4, 0x1 ;  /* 0x0000000100047882 */ /* 0x000fcc0000000000 */
[----:B------:R-:W-:Y:S01]  /*58d0*/  @!P0 SYNCS.ARRIVE.TRANS64.RED.A1T0 RZ, [UR5], RZ ;  /* 0x000000ffffff89a7 */ /* 0x000fe20008100405 */
[----:B------:R-:W-:Y:S01]  /*58e0*/  NOP ;  /* 0x0000000000007918 */ /* 0x000fe20000000000 */
[----:B-1----:R-:W1:Y:S01]  /*58f0*/  LDS R0, [UR6+0x14] ;  /* 0x00001406ff007984 */ /* 0x002e620008000800 */
[----:B------:R-:W-:-:S04]  /*5900*/  ULOP3.LUT UR5, UR24, 0xffff, URZ, 0xc0, !UPT ;  /* 0x0000ffff18057892 */ /* 0x000fc8000f8ec0ff */
[----:B------:R-:W-:-:S04]  /*5910*/  USHF.R.U32.HI UR5, URZ, 0x5, UR5 ;  /* 0x00000005ff057899 */ /* 0x000fc80008011605 */
[----:B------:R-:W-:Y:S02]  /*5920*/  USHF.L.U32 UR8, UR8, UR5, URZ ;  /* 0x0000000508087299 */ /* 0x000fe400080006ff */
[----:B------:R-:W-:-:S04]  /*5930*/  USHF.L.U32 UR4, UR4, UR5, URZ ;  /* 0x0000000504047299 */ /* 0x000fc800080006ff */
[----:B-1----:R-:W-:-:S04]  /*5940*/  LOP3.LUT R0, R0, UR8, RZ, 0xc0, !PT ;  /* 0x0000000800007c12 */ /* 0x002fc8000f8ec0ff */
[----:B------:R-:W-:-:S13]  /*5950*/  ISETP.NE.AND P0, PT, R0, UR8, PT ;  /* 0x0000000800007c0c */ /* 0x000fda000bf05270 */
[----:B------:R-:W-:Y:S05]  /*5960*/  @P0 BRA `(.L_x_122) ;  /* 0x0000000000580947 */ /* 0x000fea0003800000 */
[----:B------:R-:W1:Y:S02]  /*5970*/  LDS R0, [UR6+0x18] ;  /* 0x00001806ff007984 */ /* 0x000e640008000800 */
[----:B-1----:R-:W-:-:S04]  /*5980*/  LOP3.LUT R0, R0, UR4, RZ, 0xc0, !PT ;  /* 0x0000000400007c12 */ /* 0x002fc8000f8ec0ff */
[----:B------:R-:W-:-:S13]  /*5990*/  ISETP.NE.AND P0, PT, R0, UR4, PT ;  /* 0x0000000400007c0c */ /* 0x000fda000bf05270 */
[----:B------:R-:W-:Y:S05]  /*59a0*/  @P0 BRA `(.L_x_123) ;  /* 0x00000000003c0947 */ /* 0x000fea0003800000 */
[----:B------:R-:W1:Y:S01]  /*59b0*/  S2R R2, SR_LANEID ;  /* 0x0000000000027919 */ /* 0x000e620000000000 */
[----:B------:R-:W-:Y:S01]  /*59c0*/  ULOP3.LUT UR8, URZ, UR8, URZ, 0x33, !UPT ;  /* 0x00000008ff087292 */ /* 0x000fe2000f8e33ff */
[----:B------:R-:W-:Y:S01]  /*59d0*/  LOP3.LUT R4, RZ, UR4, RZ, 0x33, !PT ;  /* 0x00000004ff047c12 */ /* 0x000fe2000f8e33ff */
[----:B------:R-:W-:Y:S02]  /*59e0*/  VOTEU.ANY UR7, UPT, PT ;  /* 0x0000000000077886 */ /* 0x000fe400038e0100 */
[----:B------:R-:W-:Y:S01]  /*59f0*/  UFLO.U32 UR7, UR7 ;  /* 0x00000007000772bd */ /* 0x000fe200080e0000 */
[----:B------:R-:W2:Y:S01]  /*5a00*/  REDUX UR4, R4 ;  /* 0x00000000040473c4 */ /* 0x000ea20000000000 */
[----:B------:R-:W-:-:S06]  /*5a10*/  IMAD.U32 R0, RZ, RZ, UR8 ;  /* 0x00000008ff007e24 */ /* 0x000fcc000f8e00ff */
[----:B------:R1:W-:Y:S01]  /*5a20*/  UTCATOMSWS.AND URZ, UR8 ;  /* 0x0000000800ff79e3 */ /* 0x0003e20008000000 */
[----:B------:R-:W3:Y:S01]  /*5a30*/  REDUX UR5, R0 ;  /* 0x00000000000573c4 */ /* 0x000ee20000000000 */
[----:B-1----:R-:W-:Y:S01]  /*5a40*/  ISETP.EQ.U32.AND P0, PT, R2, UR7, PT ;  /* 0x0000000702007c0c */ /* 0x002fe2000bf02070 */
[----:B--2---:R-:W-:Y:S01]  /*5a50*/  IMAD.U32 R2, RZ, RZ, UR4 ;  /* 0x00000004ff027e24 */ /* 0x004fe2000f8e00ff */
[----:B---3--:R-:W-:-:S11]  /*5a60*/  MOV R3, UR5 ;  /* 0x0000000500037c02 */ /* 0x008fd60008000f00 */
[----:B------:R1:W-:Y:S04]  /*5a70*/  @P0 ATOMS.AND RZ, [UR6+0x14], R3 ;  /* 0x00001403ffff098c */ /* 0x0003e8000a800006 */
[----:B------:R1:W-:Y:S01]  /*5a80*/  @P0 ATOMS.AND RZ, [UR6+0x18], R2 ;  /* 0x00001802ffff098c */ /* 0x0003e2000a800006 */
[----:B------:R-:W-:Y:S05]  /*5a90*/  BRA `(.L_x_124) ;  /* 0x0000000000147947 */ /* 0x000fea0003800000 */
.L_x_123:
[----:B------:R-:W-:Y:S02]  /*5aa0*/  MOV R2, 0x5ac0 ;  /* 0x00005ac000027802 */ /* 0x000fe40000000f00 */
[----:B---345:R-:W-:Y:S05]  /*5ab0*/  CALL.REL.NOINC `($__internal_0_$__cuda_sm10x_tcgen05_guardrail_trap_col_being_dealloced_not_returned_by_alloc) ;  /* 0x0000003c00d07944 */ /* 0x038fea0003c00000 */
[----:B------:R-:W-:Y:S05]  /*5ac0*/  BRA `(.L_x_124) ;  /* 0x0000000000087947 */ /* 0x000fea0003800000 */
.L_x_122:
[----:B------:R-:W-:Y:S02]  /*5ad0*/  MOV R2, 0x5af0 ;  /* 0x00005af000027802 */ /* 0x000fe40000000f00 */
[----:B---345:R-:W-:Y:S05]  /*5ae0*/  CALL.REL.NOINC `($__internal_2_$__cuda_sm10x_tcgen05_guardrail_trap_unallocated_columns_being_dealloced) ;  /* 0x0000003c00dc7944 */ /* 0x038fea0003c00000 */
.L_x_124:
[----:B------:R-:W-:Y:S01]  /*5af0*/  NOP ;  /* 0x0000000000007918 */ /* 0x000fe20000000000 */
[----:B----4-:R-:W-:Y:S05]  /*5b00*/  EXIT ;  /* 0x000000000000794d */ /* 0x010fea0003800000 */
.L_x_95:
[----:B------:R-:W-:-:S09]  /*5b10*/  UISETP.NE.OR UP5, UPT, UR10, 0x3, !UP5 ;  /* 0x000000030a00788c */ /* 0x000fd2000efa5670 */
[----:B------:R-:W-:Y:S05]  /*5b20*/  BRA.U UP5, `(.L_x_125) ;  /* 0x0000000d050c7547 */ /* 0x000fea000b800000 */
[----:B------:R-:W1:Y:S01]  /*5b30*/  LDC R0, c[0x0][0xb30] ;  /* 0x0002cc00ff007b82 */ /* 0x000e620000000800 */
[----:B------:R-:W2:Y:S01]  /*5b40*/  LDCU.64 UR8, c[0x0][0x888] ;  /* 0x00011100ff0877ac */ /* 0x000ea20008000a00 */
[----:B------:R-:W-:Y:S01]  /*5b50*/  IMAD.MOV.U32 R30, RZ, RZ, 0x1 ;  /* 0x00000001ff1e7424 */ /* 0x000fe200078e00ff */
[----:B------:R-:W-:Y:S01]  /*5b60*/  CS2R R28, SRZ ;  /* 0x00000000001c7805 */ /* 0x000fe2000001ff00 */
[----:B------:R-:W-:Y:S01]  /*5b70*/  IMAD.MOV.U32 R25, RZ, RZ, 0x1000 ;  /* 0x00001000ff197424 */ /* 0x000fe200078e00ff */
[----:B------:R-:W3:Y:S03]  /*5b80*/  LDCU.64 UR4, c[0x0][0x890] ;  /* 0x00011200ff0477ac */ /* 0x000ee60008000a00 */
[----:B------:R-:W4:Y:S01]  /*5b90*/  LDC R19, c[0x0][0x370] ;  /* 0x0000dc00ff137b82 */ /* 0x000f220000000800 */
[----:B------:R-:W-:Y:S01]  /*5ba0*/  UMOV UR6, 0x400 ;  /* 0x0000040000067882 */ /* 0x000fe20000000000 */
[----:B------:R-:W-:-:S02]  /*5bb0*/  UPLOP3.LUT UP1, UPT, UPT, UPT, UPT, 0x40, 0x4 ;  /* 0x000000000004789c */ /* 0x000fc40003f2e870 */
[----:B------:R-:W-:Y:S01]  /*5bc0*/  ULEA UR6, UR37, UR6, 0x18 ;  /* 0x0000000625067291 */ /* 0x000fe2000f8ec0ff */
[----:B------:R-:W-:-:S03]  /*5bd0*/  UMOV UR15, URZ ;  /* 0x000000ff000f7c82 */ /* 0x000fc60008000000 */
[----:B------:R-:W4:Y:S01]  /*5be0*/  LDC R2, c[0x0][0xb0c] ;  /* 0x0002c300ff027b82 */ /* 0x000f220000000800 */
[----:B--2---:R-:W-:Y:S02]  /*5bf0*/  UISETP.NE.U32.AND UP2, UPT, UR8, URZ, UPT ;  /* 0x000000ff0800728c */ /* 0x004fe4000bf45070 */
[----:B---3--:R-:W-:-:S05]  /*5c00*/  UISETP.NE.U32.AND UP3, UPT, UR4, URZ, UPT ;  /* 0x000000ff0400728c */ /* 0x008fca000bf65070 */
[----:B------:R-:W2:Y:S01]  /*5c10*/  LDC R18, c[0x0][0xb20] ;  /* 0x0002c800ff127b82 */ /* 0x000ea20000000800 */
[----:B-1----:R-:W-:Y:S01]  /*5c20*/  ISETP.NE.AND P1, PT, R0, 0x1, PT ;  /* 0x000000010000780c */ /* 0x002fe20003f25270 */
[----:B------:R-:W-:Y:S02]  /*5c30*/  UISETP.NE.AND.EX UP2, UPT, UR9, URZ, UPT, UP2 ;  /* 0x000000ff0900728c */ /* 0x000fe4000bf45320 */
[----:B------:R-:W-:-:S04]  /*5c40*/  UISETP.NE.AND.EX UP3, UPT, UR5, URZ, UPT, UP3 ;  /* 0x000000ff0500728c */ /* 0x000fc8000bf65330 */
[----:B-----5:R-:W1:Y:S08]  /*5c50*/  LDC.64 R32, c[0x0][0x348] ;  /* 0x0000d200ff207b82 */ /* 0x020e700000000a00 */
[----:B------:R-:W3:Y:S08]  /*5c60*/  LDC.64 R16, c[0x0][0xb10] ;  /* 0x0002c400ff107b82 */ /* 0x000ef00000000a00 */
[----:B------:R-:W1:Y:S08]  /*5c70*/  LDC.64 R6, c[0x0][0xb18] ;  /* 0x0002c600ff067b82 */ /* 0x000e700000000a00 */
[----:B------:R-:W1:Y:S08]  /*5c80*/  LDC.64 R4, c[0x0][0xb28] ;  /* 0x0002ca00ff047b82 */ /* 0x000e700000000a00 */
[----:B--2-4-:R-:W1:Y:S02]  /*5c90*/  LDC R24, c[0x0][0x374] ;  /* 0x0000dd00ff187b82 */ /* 0x014e640000000800 */
.L_x_133:
[C---:B------:R-:W-:Y:S02]  /*5ca0*/  LEA R0, R29.reuse, UR6, 0x3 ;  /* 0x000000061d007c11 */ /* 0x040fe4000f8e18ff */
[----:B------:R-:W-:Y:S02]  /*5cb0*/  SHF.L.U32 R3, R28, 0x1f, RZ ;  /* 0x0000001f1c037819 */ /* 0x000fe400000006ff */
[----:B------:R-:W-:Y:S02]  /*5cc0*/  LEA R20, R29, UR6, 0x4 ;  /* 0x000000061d147c11 */ /* 0x000fe4000f8e20ff */
[----:B--2---:R-:W2:Y:S02]  /*5cd0*/  SYNCS.PHASECHK.TRANS64.TRYWAIT P0, [R0+URZ+0x2e0], R3 ;  /* 0x0002e003000075a7 */ /* 0x004ea400080011ff */
[----:B--2---:R-:W-:Y:S05]  /*5ce0*/  @!P0 BRA `(.L_x_126) ;  /* 0x0000003800ac8947 */ /* 0x004fea0003800000 */
.L_x_268:
[----:B------:R-:W-:Y:S01]  /*5cf0*/  ISETP.GE.AND P0, PT, R26, 0x1, PT ;  /* 0x000000011a00780c */ /* 0x000fe20003f06270 */
[----:B------:R-:W4:Y:S01]  /*5d00*/  LDS.128 R20, [R20+0x370] ;  /* 0x0003700014147984 */ /* 0x000f220000000c00 */
[----:B------:R-:W-:Y:S01]  /*5d10*/  ISETP.NE.U32.AND P4, PT, RZ, UR4, PT ;  /* 0x00000004ff007c0c */ /* 0x000fe2000bf85070 */
[----:B--2---:R-:W-:Y:S03]  /*5d20*/  VIADD R0, R0, 0x2f0 ;  /* 0x000002f000007836 */ /* 0x004fe60000000000 */
[----:B------:R-:W-:Y:S01]  /*5d30*/  ISETP.NE.AND.EX P4, PT, RZ, UR5, PT, P4 ;  /* 0x00000005ff007c0c */ /* 0x000fe2000bf85340 */
[----:B------:R-:W-:Y:S01]  /*5d40*/  @!PT LDS RZ, [RZ] ;  /* 0x00000000fffff984 */ /* 0x000fe20000000800 */
[----:B------:R-:W-:Y:S01]  /*5d50*/  @!PT LDS RZ, [RZ] ;  /* 0x00000000fffff984 */ /* 0x000fe20000000800 */
[----:B------:R-:W-:Y:S01]  /*5d60*/  @!PT LDS RZ, [RZ] ;  /* 0x00000000fffff984 */ /* 0x000fe20000000800 */
[----:B------:R-:W-:Y:S01]  /*5d70*/  @!PT LDS RZ, [RZ] ;  /* 0x00000000fffff984 */ /* 0x000fe20000000800 */
[----:B------:R2:W-:Y:S06]  /*5d80*/  MEMBAR.ALL.CTA ;  /* 0x0000000000007992 */ /* 0x0005ec0000008000 */
[----:B--2---:R-:W2:Y:S01]  /*5d90*/  FENCE.VIEW.ASYNC.S ;  /* 0x00000000000073c6 */ /* 0x004ea20000000000 */
[----:B------:R-:W-:Y:S04]  /*5da0*/  PRMT R0, RZ, 0x654, R0 ;  /* 0x00000654ff007816 */ /* 0x000fe80000000000 */
[----:B--2---:R2:W-:Y:S01]  /*5db0*/  SYNCS.ARRIVE.TRANS64.RED.A1T0 RZ, [R0+URZ], RZ ;  /* 0x000000ff00ff79a7 */ /* 0x0045e200081004ff */
[----:B----4-:R-:W-:Y:S11]  /*5dc0*/  LOP3.LUT P3, RZ, R22, 0x1, RZ, 0xc0, !PT ;  /* 0x0000000116ff7812 */ /* 0x010ff6000786c0ff */
[----:B------:R-:W-:Y:S02]  /*5dd0*/  @!UPT UIADD3 URZ, UPT, UPT, URZ, URZ, URZ ;  /* 0x000000fffffff290 */ /* 0x000fe4000fffe0ff */
[----:B------:R-:W-:Y:S02]  /*5de0*/  @P3 MOV R13, R20 ;  /* 0x00000014000d3202 */ /* 0x000fe40000000f00 */
[----:B------:R-:W-:Y:S01]  /*5df0*/  @P3 LOP3.LUT R8, R21, 0xffff, RZ, 0xc0, !PT ;  /* 0x0000ffff15083812 */ /* 0x000fe200078ec0ff */
[----:B--2---:R-:W-:Y:S06]  /*5e00*/  @!P0 BRA `(.L_x_127) ;  /* 0x0000000000a48947 */ /* 0x004fec0003800000 */
[----:B-1----:R-:W-:Y:S01]  /*5e10*/  IMAD.HI.U32 R31, R24, R7, RZ ;  /* 0x00000007181f7227 */ /* 0x002fe200078e00ff */
[----:B------:R-:W-:Y:S02]  /*5e20*/  ISETP.NE.AND P0, PT, R6, 0x1, PT ;  /* 0x000000010600780c */ /* 0x000fe40003f05270 */
[----:B------:R-:W-:Y:S01]  /*5e30*/  ISETP.NE.AND P2, PT, R26, 0x1, PT ;  /* 0x000000011a00780c */ /* 0x000fe20003f45270 */
[----:B---3--:R-:W-:Y:S01]  /*5e40*/  IMAD.HI.U32 R34, R19, R16, RZ ;  /* 0x0000001013227227 */ /* 0x008fe200078e00ff */
[----:B------:R-:W-:Y:S02]  /*5e50*/  SHF.R.U32.HI R31, RZ, R18, R31 ;  /* 0x00000012ff1f7219 */ /* 0x000fe4000001161f */
[----:B------:R-:W-:Y:S01]  /*5e60*/  ISETP.NE.AND P5, PT, R2, 0x1, PT ;  /* 0x000000010200780c */ /* 0x000fe20003fa5270 */
[----:B------:R-:W-:Y:S01]  /*5e70*/  IMAD.HI.U32 R36, R13, R16, RZ ;  /* 0x000000100d247227 */ /* 0x000fe200078e00ff */
[----:B------:R-:W-:Y:S02]  /*5e80*/  SHF.R.U32.HI R34, RZ, R17, R34 ;  /* 0x00000011ff227219 */ /* 0x000fe40000011622 */
[----:B------:R-:W-:Y:S01]  /*5e90*/  SEL R3, R24, R31, !P0 ;  /* 0x0000001f18037207 */ /* 0x000fe20004000000 */
[C---:B------:R-:W-:Y:S01]  /*5ea0*/  IMAD.HI.U32 R31, R8.reuse, R7, RZ ;  /* 0x00000007081f7227 */ /* 0x040fe200078e00ff */
[----:B------:R-:W-:Y:S02]  /*5eb0*/  SEL R11, R19, R34, !P5 ;  /* 0x00000022130b7207 */ /* 0x000fe40006800000 */
[----:B------:R-:W-:Y:S01]  /*5ec0*/  SHF.R.U32.HI R36, RZ, R17, R36 ;  /* 0x00000011ff247219 */ /* 0x000fe20000011624 */
[----:B------:R-:W-:Y:S01]  /*5ed0*/  IMAD.HI.U32 R38, R3, R4, RZ ;  /* 0x0000000403267227 */ /* 0x000fe200078e00ff */
[----:B------:R-:W-:Y:S03]  /*5ee0*/  SHF.R.U32.HI R31, RZ, R18, R31 ;  /* 0x00000012ff1f7219 */ /* 0x000fe6000001161f */
[----:B------:R-:W-:Y:S01]  /*5ef0*/  IMAD.HI.U32 R34, R11, R4, RZ ;  /* 0x000000040b227227 */ /* 0x000fe200078e00ff */
[----:B------:R-:W-:Y:S02]  /*5f00*/  @P2 SHF.R.U32.HI R3, RZ, R5, R38 ;  /* 0x00000005ff032219 */ /* 0x000fe40000011626 */
[----:B------:R-:W-:Y:S02]  /*5f10*/  SEL R9, R8, R31, !P0 ;  /* 0x0000001f08097207 */ /* 0x000fe40004000000 */
[----:B------:R-:W-:Y:S01]  /*5f20*/  @P2 SHF.R.U32.HI R11, RZ, R5, R34 ;  /* 0x00000005ff0b2219 */ /* 0x000fe20000011622 */
[C---:B------:R-:W-:Y:S01]  /*5f30*/  IMAD R10, R26.reuse, R3, RZ ;  /* 0x000000031a0a7224 */ /* 0x040fe200078e02ff */
[----:B------:R-:W-:Y:S01]  /*5f40*/  SEL R3, R13, R36, !P5 ;  /* 0x000000240d037207 */ /* 0x000fe20006800000 */
[C---:B------:R-:W-:Y:S03]  /*5f50*/  IMAD.HI.U32 R14, R9.reuse, R4, RZ ;  /* 0x00000004090e7227 */ /* 0x040fe600078e00ff */
[----:B------:R-:W-:Y:S01]  /*5f60*/  ISETP.GE.AND P0, PT, R9, R10, PT ;  /* 0x0000000a0900720c */ /* 0x000fe20003f06270 */
[C---:B------:R-:W-:Y:S01]  /*5f70*/  IMAD R12, R26.reuse, R11, RZ ;  /* 0x0000000b1a0c7224 */ /* 0x040fe200078e02ff */
[-C--:B------:R-:W-:Y:S04]  /*5f80*/  SHF.R.U32.HI R14, RZ, R5.reuse, R14 ;  /* 0x00000005ff0e7219 */ /* 0x080fe8000001160e */
[----:B------:R-:W-:Y:S02]  /*5f90*/  ISETP.GE.OR P0, PT, R3, R12, P0 ;  /* 0x0000000c0300720c */ /* 0x000fe40000706670 */
[----:B------:R-:W-:Y:S05]  /*5fa0*/  SEL R15, R9, R14, !P2 ;  /* 0x0000000e090f7207 */ /* 0x000fea0005000000 */
[----:B------:R-:W-:Y:S04]  /*5fb0*/  IMAD.MOV R14, RZ, RZ, -R15 ;  /* 0x000000ffff0e7224 */ /* 0x000fe800078e0a0f */
[----:B------:R-:W-:Y:S02]  /*5fc0*/  IMAD R14, R26, R14, R9 ;  /* 0x0000000e1a0e7224 */ /* 0x000fe400078e0209 */
[C---:B------:R-:W-:Y:S05]  /*5fd0*/  @!P0 IMAD.HI.U32 R10, R3.reuse, R4, RZ ;  /* 0x00000004030a8227 */ /* 0x040fea00078e00ff */
[----:B------:R-:W-:Y:S04]  /*5fe0*/  @!P0 SHF.R.U32.HI R10, RZ, R5, R10 ;  /* 0x00000005ff0a8219 */ /* 0x000fe8000001160a */
[----:B------:R-:W-:Y:S01]  /*5ff0*/  @!P0 SEL R0, R3, R10, !P2 ;  /* 0x0000000a03008207 */ /* 0x000fe20005000000 */
[----:B------:R-:W-:Y:S03]  /*6000*/  IMAD.MOV R10, RZ, RZ, -R3 ;  /* 0x000000ffff0a7224 */ /* 0x000fe600078e0a03 */
[----:B------:R-:W-:Y:S01]  /*6010*/  @!P0 IADD3 R15, PT, PT, R15, -R0, RZ ;  /* 0x800000000f0f8210 */ /* 0x000fe20007ffe0ff */
[----:B------:R-:W-:Y:S01]  /*6020*/  @!P0 IMAD R0, R11, R14, R0 ;  /* 0x0000000e0b008224 */ /* 0x000fe200078e0200 */
[----:B------:R-:W-:Y:S01]  /*6030*/  IADD3 R11, PT, PT, -R9, RZ, RZ ;  /* 0x000000ff090b7210 */ /* 0x000fe20007ffe1ff */
[----:B------:R-:W-:Y:S02]  /*6040*/  IMAD R13, R2, R10, R13 ;  /* 0x0000000a020d7224 */ /* 0x000fe400078e020d */
[----:B------:R-:W-:Y:S02]  /*6050*/  @!P0 IMAD R9, R15, R26, R3 ;  /* 0x0000001a0f098224 */ /* 0x000fe400078e0203 */
[----:B------:R-:W-:Y:S02]  /*6060*/  @!P0 IMAD.MOV.U32 R3, RZ, RZ, R0 ;  /* 0x000000ffff038224 */ /* 0x000fe400078e0000 */
[----:B------:R-:W-:Y:S02]  /*6070*/  IMAD R8, R6, R11, R8 ;  /* 0x0000000b06087224 */ /* 0x000fe400078e0208 */
[----:B------:R-:W-:Y:S02]  /*6080*/  IMAD R13, R3, R2, R13 ;  /* 0x00000002030d7224 */ /* 0x000fe400078e020d */
[----:B------:R-:W-:Y:S02]  /*6090*/  IMAD R8, R9, R6, R8 ;  /* 0x0000000609087224 */ /* 0x000fe400078e0208 */
.L_x_127:
[----:B------:R-:W-:Y:S05]  /*60a0*/  BRA.U UP1, `(.L_x_128) ;  /* 0x0000000101107547 */ /* 0x000fea000b800000 */
[----:B------:R-:W-:Y:S04]  /*60b0*/  MOV R0, UR7 ;  /* 0x0000000700007c02 */ /* 0x000fe80008000f00 */
[----:B------:R-:W-:Y:S04]  /*60c0*/  SHF.L.U32 R3, R0, 0x1f, RZ ;  /* 0x0000001f00037819 */ /* 0x000fe800000006ff */
[----:B------:R-:W2:Y:S02]  /*60d0*/  SYNCS.PHASECHK.TRANS64.TRYWAIT P0, [UR6+0x2d8], R3 ;  /* 0x0002d803ff0075a7 */ /* 0x000ea40008001106 */
[----:B--2---:R-:W-:Y:S05]  /*60e0*/  @!P0 BRA `(.L_x_129) ;  /* 0x0000003400c08947 */ /* 0x004fea0003800000 */
.L_x_128:
[----:B------:R-:W-:Y:S05]  /*60f0*/  BRA.U !UP3, `(.L_x_130) ;  /* 0x000000010b347547 */ /* 0x000fea000b800000 */
[----:B------:R-:W-:Y:S01]  /*6100*/  UPLOP3.LUT UP0, UPT, UPT, UPT, UP2, 0x80, 0x8 ;  /* 0x000000000008789c */ /* 0x000fe20003f0f020 */
[----:B--2---:R-:W-:Y:S02]  /*6110*/  HFMA2 R0, -RZ, RZ, 0, 5.9604644775390625e-08 ;  /* 0x00000001ff007431 */ /* 0x004fe400000001ff */
[----:B------:R-:W-:Y:S03]  /*6120*/  IMAD.MOV.U32 R70, RZ, RZ, 0x1 ;  /* 0x00000001ff467424 */ /* 0x000fe600078e00ff */
[----:B------:R-:W-:Y:S05]  /*6130*/  PLOP3.LUT P0, PT, PT, PT, UP0, 0x80, 0x8 ;  /* 0x000000000008781c */ /* 0x000fea0003f0f008 */
[----:B------:R-:W2:Y:S01]  /*6140*/  @UP0 LDCU.64 UR10, c[0x0][0x888] ;  /* 0x00011100ff0a07ac */ /* 0x000ea20008000a00 */
[----:B------:R-:W-:Y:S07]  /*6150*/  @UP0 UIMAD UR8, UR36, UR4, URZ ;  /* 0x00000004240802a4 */ /* 0x000fee000f8e02ff */
[----:B------:R-:W-:Y:S01]  /*6160*/  @!P0 PRMT R70, R0, 0x7610, R70 ;  /* 0x0000761000468816 */ /* 0x000fe20000000046 */
[----:B--2---:R-:W-:Y:S03]  /*6170*/  @UP0 UIMAD.WIDE UR10, UR8, 0x4, UR10 ;  /* 0x00000004080a08a5 */ /* 0x004fe6000f8e020a */
[----:B------:R-:W2:Y:S03]  /*6180*/  @!UP0 LDCU UR8, c[0x0][0x880] ;  /* 0x00011000ff0887ac */ /* 0x000ea60008000800 */
[----:B------:R-:W-:Y:S01]  /*6190*/  IMAD.U32 R10, RZ, RZ, UR10 ;  /* 0x0000000aff0a7e24 */ /* 0x000fe2000f8e00ff */
[----:B------:R-:W-:Y:S05]  /*61a0*/  MOV R11, UR11 ;  /* 0x0000000b000b7c02 */ /* 0x000fea0008000f00 */
[----:B------:R4:W5:Y:S02]  /*61b0*/  @P0 LDG.E R35, desc[UR40][R10.64] ;  /* 0x000000280a230981 */ /* 0x000964000c1e1900 */
[----:B--2-4-:R-:W-:Y:S07]  /*61c0*/  @!P0 IMAD.U32 R35, RZ, RZ, UR8 ;  /* 0x00000008ff238e24 */ /* 0x014fee000f8e00ff */
.L_x_130:
[----:B-----5:R-:W-:Y:S01]  /*61d0*/  @!P4 FSETP.EQ.AND P5, PT, R35, RZ, PT ;  /* 0x000000ff2300c20b */ /* 0x020fe20003fa2000 */
[----:B------:R-:W-:Y:S01]  /*61e0*/  @!UPT UIADD3 URZ, UPT, UPT, URZ, URZ, URZ ;  /* 0x000000fffffff290 */ /* 0x000fe2000fffe0ff */
[----:B------:R-:W-:Y:S11]  /*61f0*/  @!P4 BRA `(.L_x_131) ;  /* 0x000000000014c947 */ /* 0x000ff60003800000 */
[----:B------:R-:W-:Y:S02]  /*6200*/  LOP3.LUT P0, RZ, R70, 0xff, RZ, 0xc0, !PT ;  /* 0x000000ff46ff7812 */ /* 0x000fe4000780c0ff */
[----:B------:R-:W-:Y:S04]  /*6210*/  PLOP3.LUT P5, PT, PT, PT, UP0, 0x80, 0x8 ;  /* 0x000000000008781c */ /* 0x000fe80003faf008 */
[----:B------:R-:W-:Y:S07]  /*6220*/  PLOP3.LUT P5, PT, P5, PT, PT, 0x8, 0x80 ;  /* 0x000000000080781c */ /* 0x000fee0002fae170 */
[----:B------:R-:W-:Y:S11]  /*6230*/  @P0 FSETP.EQ.AND P5, PT, R35, RZ, PT ;  /* 0x000000ff2300020b */ /* 0x000ff60003fa2000 */
[----:B------:R-:W-:Y:S02]  /*6240*/  @!UPT UIADD3 URZ, UPT, UPT, URZ, URZ, URZ ;  /* 0x000000fffffff290 */ /* 0x000fe4000fffe0ff */
.L_x_131:
[----:B------:R-:W4:Y:S01]  /*6250*/  LDC.64 R14, c[0x0][0xb10] ;  /* 0x0002c400ff0e7b82 */ /* 0x000f220000000a00 */
[----:B------:R-:W-:Y:S01]  /*6260*/  ULEA UR13, UR15, UR6, 0x3 ;  /* 0x000000060f0d7291 */ /* 0x000fe2000f8e18ff */
[----:B------:R-:W-:Y:S01]  /*6270*/  SHF.L.U32 R12, R30, 0x1f, RZ ;  /* 0x0000001f1e0c7819 */ /* 0x000fe200000006ff */
[----:B------:R-:W-:Y:S01]  /*6280*/  VIADD R29, R29, 0x1 ;  /* 0x000000011d1d7836 */ /* 0x000fe20000000000 */
[----:B------:R-:W-:Y:S04]  /*6290*/  @P3 SHF.R.U32.HI R27, RZ, 0x10, R21 ;  /* 0x00000010ff1b3819 */ /* 0x000fe80000011615 */
[----:B------:R-:W5:Y:S02]  /*62a0*/  LDC.64 R10, c[0x0][0xb18] ;  /* 0x0002c600ff0a7b82 */ /* 0x000f640000000a00 */
[----:B------:R-:W1:Y:S01]  /*62b0*/  SYNCS.PHASECHK.TRANS64.TRYWAIT P4, [UR13+0x2c0], R12 ;  /* 0x0002c00cff0075a7 */ /* 0x000e62000808110d */
[----:B----4-:R-:W-:Y:S05]  /*62c0*/  @!P1 IMAD.HI.U32 R14, R13, R14, RZ ;  /* 0x0000000e0d0e9227 */ /* 0x010fea00078e00ff */
[----:B--2---:R-:W2:Y:S01]  /*62d0*/  @!P1 LDC R0, c[0x0][0xb20] ;  /* 0x0002c800ff009b82 */ /* 0x004ea20000000800 */
[----:B------:R-:W-:Y:S01]  /*62e0*/  @!P1 SHF.R.U32.HI R14, RZ, R15, R14 ;  /* 0x0000000fff0e9219 */ /* 0x000fe2000001160e */
[----:B-----5:R-:W-:Y:S01]  /*62f0*/  @!P1 IMAD.HI.U32 R11, R8, R11, RZ ;  /* 0x0000000b080b9227 */ /* 0x020fe200078e00ff */
[----:B------:R-:W-:Y:S05]  /*6300*/  @!P1 ISETP.NE.AND P0, PT, R10, 0x1, PT ;  /* 0x000000010a00980c */ /* 0x000fea0003f05270 */
[----:B------:R-:W4:Y:S01]  /*6310*/  @!P1 LDC R3, c[0x0][0xb0c] ;  /* 0x0002c300ff039b82 */ /* 0x000f220000000800 */
[----:B--2---:R-:W-:Y:S02]  /*6320*/  @!P1 SHF.R.U32.HI R9, RZ, R0, R11 ;  /* 0x00000000ff099219 */ /* 0x004fe4000001160b */
[----:B----4-:R-:W-:Y:S02]  /*6330*/  @!P1 ISETP.NE.AND P2, PT, R3, 0x1, PT ;  /* 0x000000010300980c */ /* 0x010fe40003f45270 */
[----:B------:R-:W-:Y:S02]  /*6340*/  @!P1 SEL R9, R8, R9, !P0 ;  /* 0x0000000908099207 */ /* 0x000fe40004000000 */
[----:B------:R-:W-:Y:S02]  /*6350*/  ELECT P0, URZ, PT ;  /* 0x0000000000ff782f */ /* 0x000fe40003800000 */
[----:B------:R-:W-:Y:S05]  /*6360*/  @!P1 SEL R14, R13, R14, !P2 ;  /* 0x0000000e0d0e9207 */ /* 0x000fea0005000000 */
[----:B------:R-:W-:Y:S02]  /*6370*/  @!P1 IMAD.IADD R0, R9, 0x1, -R14 ;  /* 0x0000000109009824 */ /* 0x000fe400078e0a0e */
[----:B------:R-:W-:Y:S02]  /*6380*/  @!P1 IMAD.IADD R9, R14, 0x1, -R9 ;  /* 0x000000010e099824 */ /* 0x000fe400078e0a09 */
[----:B------:R-:W-:Y:S02]  /*6390*/  @!P1 IMAD R13, R0, R3, R13 ;  /* 0x00000003000d9224 */ /* 0x000fe400078e020d */
[----:B------:R-:W-:Y:S01]  /*63a0*/  @!P1 IMAD R8, R9, R10, R8 ;  /* 0x0000000a09089224 */ /* 0x000fe200078e0208 */
[----:B-1----:R-:W-:Y:S06]  /*63b0*/  @!P4 BRA `(.L_x_132) ;  /* 0x000000340024c947 */ /* 0x002fec0003800000 */
.L_x_271:
[----:B------:R-:W-:Y:S01]  /*63c0*/  PLOP3.LUT P5, PT, P5, P0, PT, 0xf2, 0x2f ;  /* 0x00000000002f781c */ /* 0x000fe20002fa1e72 */
[----:B------:R-:W-:Y:S01]  /*63d0*/  UMOV UR16, 0x0 ;  /* 0x0000000000107882 */ /* 0x000fe20000000000 */
[----:B------:R-:W-:Y:S01]  /*63e0*/  UMOV UR17, 0x10000000 ;  /* 0x1000000000117882 */ /* 0x000fe20000000000 */
[----:B------:R-:W-:Y:S01]  /*63f0*/  UMOV UR12, UR36 ;  /* 0x00000024000c7c82 */ /* 0x000fe20008000000 */
[----:B------:R-:W-:Y:S09]  /*6400*/  @P3 R2UR UR36, R27 ;  /* 0x000000001b2432ca */ /* 0x000ff200000e0000 */
[----:B-1----:R-:W-:Y:S01]  /*6410*/  @!P5 IADD3 R3, P0, PT, R32, 0x580, RZ ;  /* 0x000005802003d810 */ /* 0x002fe20007f1e0ff */
[----:B------:R-:W-:Y:S01]  /*6420*/  @!P5 IMAD.SHL.U32 R69, R69, 0x20, RZ ;  /* 0x000000204545d824 */ /* 0x000fe200078e00ff */
[----:B------:R-:W-:Y:S01]  /*6430*/  VOTEU.ALL UP1, P5 ;  /* 0x0000000000ff7886 */ /* 0x000fe20002820000 */
[----:B------:R-:W-:Y:S01]  /*6440*/  @!P5 IMAD.SHL.U32 R63, R63, 0x40, RZ ;  /* 0x000000403f3fd824 */ /* 0x000fe200078e00ff */
[----:B------:R-:W-:Y:S01]  /*6450*/  @!P5 R2UR UR9, R3 ;  /* 0x000000000309d2ca */ /* 0x000fe200000e0000 */
[----:B------:R-:W-:Y:S01]  /*6460*/  @!P5 IMAD.X R0, RZ, RZ, R33, P0 ;  /* 0x000000ffff00d224 */ /* 0x000fe200000e0621 */
[----:B------:R-:W-:Y:S01]  /*6470*/  @!P5 R2UR UR10, R69 ;  /* 0x00000000450ad2ca */ /* 0x000fe200000e0000 */
[----:B------:R-:W-:Y:S01]  /*6480*/  @!UP1 ULEA UR14, UR15, UR6, 0xc ;  /* 0x000000060f0e9291 */ /* 0x000fe2000f8e60ff */
[----:B------:R-:W-:Y:S01]  /*6490*/  @!P5 R2UR UR11, R63 ;  /* 0x000000003f0bd2ca */ /* 0x000fe200000e0000 */
[----:B------:R-:W-:Y:S01]  /*64a0*/  UIADD3 UR15, UPT, UPT, UR15, 0x1, URZ ;  /* 0x000000010f0f7890 */ /* 0x000fe2000fffe0ff */
[----:B------:R-:W-:Y:S01]  /*64b0*/  @!P5 R2UR UR8, R0 ;  /* 0x000000000008d2ca */ /* 0x000fe200000e0000 */
[----:B------:R-:W-:Y:S01]  /*64c0*/  IMAD.IADD R69, R8, 0x1, R62 ;  /* 0x0000000108457824 */ /* 0x000fe200078e023e */
[----:B------:R-:W-:Y:S01]  /*64d0*/  ISETP.NE.AND P0, PT, R29, 0x2, PT ;  /* 0x000000021d00780c */ /* 0x000fe20003f05270 */
[----:B------:R-:W-:Y:S03]  /*64e0*/  IMAD.IADD R63, R13, 0x1, R68 ;  /* 0x000000010d3f7824 */ /* 0x000fe600078e0244 */
[----:B------:R-:W-:Y:S01]  /*64f0*/  SEL R3, RZ, 0x1, P0 ;  /* 0x00000001ff037807 */ /* 0x000fe20000000000 */
[----:B------:R-:W-:Y:S01]  /*6500*/  IMAD.U32 R10, RZ, RZ, UR9 ;  /* 0x00000009ff0a7e24 */ /* 0x000fe2000f8e00ff */
[----:B------:R-:W-:Y:S01]  /*6510*/  UIADD3 UR9, UPT, UPT, UR13, 0x2b0, URZ ;  /* 0x000002b00d097890 */ /* 0x000fe2000fffe0ff */
[----:B------:R-:W-:Y:S02]  /*6520*/  SEL R29, R29, RZ, P0 ;  /* 0x000000ff1d1d7207 */ /* 0x000fe40000000000 */
[----:B------:R-:W-:Y:S02]  /*6530*/  LOP3.LUT R28, R28, R3, RZ, 0x3c, !PT ;  /* 0x000000031c1c7212 */ /* 0x000fe400078e3cff */
[----:B------:R-:W-:Y:S01]  /*6540*/  IMAD.U32 R11, RZ, RZ, UR8 ;  /* 0x00000008ff0b7e24 */ /* 0x000fe2000f8e00ff */
[----:B------:R-:W-:Y:S01]  /*6550*/  @!P5 R2UR UR18, R10 ;  /* 0x000000000a12d2ca */ /* 0x000fe200000e0000 */
[----:B------:R-:W-:Y:S01]  /*6560*/  @!UP1 UIADD3 UR8, UPT, UPT, UR14, 0x400, URZ ;  /* 0x000004000e089890 */ /* 0x000fe2000fffe0ff */
[----:B------:R-:W-:Y:S02]  /*6570*/  VOTEU.ALL UP1, P5 ;  /* 0x0000000000ff7886 */ /* 0x000fe40002820000 */
[----:B------:R-:W-:Y:S01]  /*6580*/  @!P5 R2UR UR19, R11 ;  /* 0x000000000b13d2ca */ /* 0x000fe200000e0000 */
[----:B------:R-:W-:Y:S11]  /*6590*/  UPRMT UR14, UR37, 0x654, UR9 ;  /* 0x00000654250e7896 */ /* 0x000ff60008000009 */
[----:B------:R-:W-:Y:S01]  /*65a0*/  @!UPT UIADD3 URZ, UPT, UPT, URZ, URZ, URZ ;  /* 0x000000fffffff290 */ /* 0x000fe2000fffe0ff */
[----:B------:R2:W-:Y:S01]  /*65b0*/  @!UP1 UTMALDG.3D [UR8], [UR18], desc[UR16] ;  /* 0x00001008120095b4 */ /* 0x0005e20008011000 */
[----:B------:R2:W-:Y:S01]  /*65c0*/  @!P5 SYNCS.ARRIVE.TRANS64.RED.A0TR RZ, [UR13+0x2b0], R25 ;  /* 0x0002b019ffffd9a7 */ /* 0x0005e2000830040d */
[----:B------:R-:W-:Y:S04]  /*65d0*/  UISETP.NE.AND UP1, UPT, UR15, 0x2, UPT ;  /* 0x000000020f00788c */ /* 0x000fe8000bf25270 */
[----:B------:R-:W-:Y:S02]  /*65e0*/  USEL UR13, URZ, 0x1, UP1 ;  /* 0x00000001ff0d7887 */ /* 0x000fe40008800000 */
[----:B------:R-:W-:Y:S02]  /*65f0*/  USEL UR15, UR15, URZ, UP1 ;  /* 0x000000ff0f0f7287 */ /* 0x000fe40008800000 */
[----:B------:R-:W-:Y:S02]  /*6600*/  UPLOP3.LUT UP1, UPT, UPT, UPT, UPT, 0x80, 0x8 ;  /* 0x000000000008789c */ /* 0x000fe40003f2f070 */
[----:B------:R-:W-:Y:S01]  /*6610*/  LOP3.LUT R30, R30, UR13, RZ, 0x3c, !PT ;  /* 0x0000000d1e1e7c12 */ /* 0x000fe2000f8e3cff */
[----:B------:R-:W-:Y:S01]  /*6620*/  SYNCS.ARRIVE.TRANS64.RED.A1T0 RZ, [UR14], RZ ;  /* 0x000000ffffff79a7 */ /* 0x000fe2000810040e */
[----:B------:R-:W-:Y:S07]  /*6630*/  @P3 BRA `(.L_x_133) ;  /* 0xfffffff400983947 */ /* 0x000fee000383ffff */
[----:B------:R-:W-:Y:S01]  /*6640*/  UIADD3 UR6, UPT, UPT, UR6, 0x2c0, URZ ;  /* 0x000002c006067890 */ /* 0x000fe2000fffe0ff */
[----:B------:R-:W-:-:S03]  /*6650*/  SHF.L.U32 R3, R30, 0x1f, RZ ;  /* 0x0000001f1e037819 */ /* 0x000fc600000006ff */
[----:B------:R-:W-:-:S09]  /*6660*/  ULEA UR4, UR15, UR6, 0x3 ;  /* 0x000000060f047291 */ /* 0x000fd2000f8e18ff */
[----:B------:R-:W1:Y:S02]  /*6670*/  SYNCS.PHASECHK.TRANS64.TRYWAIT P0, [UR4], R3 ;  /* 0x00000003ff0075a7 */ /* 0x000e640008001104 */
[----:B-1----:R-:W-:Y:S05]  /*6680*/  @!P0 BRA `(.L_x_134) ;  /* 0x0000003000888947 */ /* 0x002fea0003800000 */
.L_x_273:
[----:B------:R-:W-:-:S04]  /*6690*/  UIADD3 UR5, UPT, UPT, UR15, 0x1, URZ ;  /* 0x000000010f057890 */ /* 0x000fc8000fffe0ff */
[----:B------:R-:W-:-:S04]  /*66a0*/  UISETP.NE.AND UP0, UPT, UR5, 0x2, UPT ;  /* 0x000000020500788c */ /* 0x000fc8000bf05270 */
[----:B------:R-:W-:Y:S02]  /*66b0*/  USEL UR4, URZ, 0x1, UP0 ;  /* 0x00000001ff047887 */ /* 0x000fe40008000000 */
[----:B------:R-:W-:-:S04]  /*66c0*/  USEL UR5, UR5, URZ, UP0 ;  /* 0x000000ff05057287 */ /* 0x000fc80008000000 */
[----:B------:R-:W-:Y:S01]  /*66d0*/  ULEA UR5, UR5, UR6, 0x3 ;  /* 0x0000000605057291 */ /* 0x000fe2000f8e18ff */
[----:B-1----:R-:W-:-:S04]  /*66e0*/  LOP3.LUT R3, R30, UR4, RZ, 0x3c, !PT ;  /* 0x000000041e037c12 */ /* 0x002fc8000f8e3cff */
[----:B------:R-:W-:Y:S01]  /*66f0*/  SHF.L.U32 R3, R3, 0x1f, RZ ;  /* 0x0000001f03037819 */ /* 0x000fe200000006ff */
[----:B------:R-:W-:-:S07]  /*6700*/  IMAD.U32 R0, RZ, RZ, UR5 ;  /* 0x00000005ff007e24 */ /* 0x000fce000f8e00ff */
.L_x_135:
[----:B-1----:R1:W4:Y:S02]  /*6710*/  SYNCS.PHASECHK.TRANS64.TRYWAIT P0, [R0+URZ], R3 ;  /* 0x00000003000075a7 */ /* 0x00232400080011ff */
[----:B----4-:R-:W-:Y:S05]  /*6720*/  @!P0 NANOSLEEP.SYNCS 0x989680 ;  /* 0x009896800000895d */ /* 0x010fea0003900000 */
[----:B------:R-:W4:Y:S02]  /*6730*/  @!P0 SYNCS.PHASECHK.TRANS64 P0, [R0+URZ], R3 ;  /* 0x00000003000085a7 */ /* 0x000f2400080010ff */
[----:B--2-4-:R-:W-:Y:S05]  /*6740*/  @P0 EXIT ;  /* 0x000000000000094d */ /* 0x014fea0003800000 */
[----:B------:R-:W-:Y:S05]  /*6750*/  BRA `(.L_x_135) ;  /* 0xfffffffc00ec7947 */ /* 0x000fea000383ffff */
.L_x_125:
[----:B------:R-:W-:-:S06]  /*6760*/  UISETP.GE.AND UP1, UPT, UR10, 0x4, UPT ;  /* 0x000000040a00788c */ /* 0x000fcc000bf26270 */
[----:B------:R-:W-:-:S13]  /*6770*/  PLOP3.LUT P0, PT, PT, PT, UP1, 0x80, 0x8 ;  /* 0x000000000008781c */ /* 0x000fda0003f0f018 */
[----:B------:R-:W-:Y:S05]  /*6780*/  @!P0 EXIT ;  /* 0x000000000000894d */ /* 0x000fea0003800000 */
[----:B------:R-:W-:Y:S01]  /*6790*/  BAR.SYNC.DEFER_BLOCKING 0x6, 0xa0 ;  /* 0x0182800000007b1d */ /* 0x000fe20000010000 */
[C---:B------:R-:W-:Y:S01]  /*67a0*/  IMAD.SHL.U32 R2, R85.reuse, 0x20, RZ ;  /* 0x0000002055027824 */ /* 0x040fe200078e00ff */
[----:B------:R-:W-:Y:S01]  /*67b0*/  SHF.R.U32.HI R5, RZ, 0x2, R85 ;  /* 0x00000002ff057819 */ /* 0x000fe20000011655 */
[C---:B------:R-:W-:Y:S01]  /*67c0*/  IMAD.SHL.U32 R86, R85.reuse, 0x4, RZ ;  /* 0x0000000455567824 */ /* 0x040fe200078e00ff */
[C---:B------:R-:W-:Y:S01]  /*67d0*/  LOP3.LUT R87, R85.reuse, 0x60, RZ, 0xc0, !PT ;  /* 0x0000006055577812 */ /* 0x040fe200078ec0ff */
[----:B------:R-:W-:Y:S01]  /*67e0*/  IMAD.SHL.U32 R4, R74, 0x200000, RZ ;  /* 0x002000004a047824 */ /* 0x000fe200078e00ff */
[----:B------:R-:W-:Y:S02]  /*67f0*/  UMOV UR42, 0x400 ;  /* 0x00000400002a7882 */ /* 0x000fe40000000000 */
[----:B------:R-:W1:Y:S01]  /*6800*/  LDC R73, c[0x0][0x370] ;  /* 0x0000dc00ff497b82 */ /* 0x000e620000000800 */
[----:B------:R-:W-:Y:S01]  /*6810*/  ULEA UR42, UR37, UR42, 0x18 ;  /* 0x0000002a252a7291 */ /* 0x000fe2000f8ec0ff */
[C---:B------:R-:W-:Y:S01]  /*6820*/  LOP3.LUT R3, R2.reuse, 0xc0, RZ, 0xc0, !PT ;  /* 0x000000c002037812 */ /* 0x040fe200078ec0ff */
[----:B------:R-:W-:Y:S01]  /*6830*/  IMAD.U32 R33, R85, 0x10000, RZ ;  /* 0x0001000055217824 */ /* 0x000fe200078e00ff */
[----:B------:R-:W-:Y:S01]  /*6840*/  LOP3.LUT R2, R2, 0x320, RZ, 0xc0, !PT ;  /* 0x0000032002027812 */ /* 0x000fe200078ec0ff */
[----:B------:R-:W-:Y:S01]  /*6850*/  IMAD.MOV.U32 R84, RZ, RZ, 0x1 ;  /* 0x00000001ff547424 */ /* 0x000fe200078e00ff */
[----:B------:R-:W-:Y:S01]  /*6860*/  LOP3.LUT R86, R3, 0x18, R86, 0xf8, !PT ;  /* 0x0000001803567812 */ /* 0x000fe200078ef856 */
[----:B------:R-:W-:Y:S01]  /*6870*/  IMAD.SHL.U32 R3, R74, 0x400, RZ ;  /* 0x000004004a037824 */ /* 0x000fe200078e00ff */
[----:B------:R-:W2:Y:S01]  /*6880*/  LDC R28, c[0x0][0xb0c] ;  /* 0x0002c300ff1c7b82 */ /* 0x000ea20000000800 */
[----:B------:R-:W-:Y:S01]  /*6890*/  LOP3.LUT R4, R4, 0x200000, RZ, 0xc0, !PT ;  /* 0x0020000004047812 */ /* 0x000fe200078ec0ff */
[----:B------:R-:W-:Y:S01]  /*68a0*/  IMAD.MOV.U32 R30, RZ, RZ, RZ ;  /* 0x000000ffff1e7224 */ /* 0x000fe200078e00ff */
[----:B------:R-:W-:-:S02]  /*68b0*/  LOP3.LUT R86, R86, 0x10, R5, 0x78, !PT ;  /* 0x0000001056567812 */ /* 0x000fc400078e7805 */
[----:B------:R-:W-:Y:S02]  /*68c0*/  CS2R R82, SRZ ;  /* 0x0000000000527805 */ /* 0x000fe4000001ff00 */
[----:B------:R-:W-:Y:S01]  /*68d0*/  LOP3.LUT R3, R2, 0x400, R3, 0xf8, !PT ;  /* 0x0000040002037812 */ /* 0x000fe200078ef803 */
[----:B------:R-:W-:Y:S01]  /*68e0*/  IMAD.MOV.U32 R92, RZ, RZ, RZ ;  /* 0x000000ffff5c7224 */ /* 0x000fe200078e00ff */
[----:B------:R-:W-:Y:S01]  /*68f0*/  LOP3.LUT R85, R85, 0x2, RZ, 0xc0, !PT ;  /* 0x0000000255557812 */ /* 0x000fe200078ec0ff */
[----:B------:R-:W3:Y:S01]  /*6900*/  LDC R71, c[0x0][0xb20] ;  /* 0x0002c800ff477b82 */ /* 0x000ee20000000800 */
[----:B------:R-:W4:Y:S01]  /*6910*/  LDS R0, [UR42+0x390] ;  /* 0x0003902aff007984 */ /* 0x000f220008000800 */
[----:B------:R-:W-:Y:S02]  /*6920*/  LOP3.LUT R33, R4, 0x400000, R33, 0xf8, !PT ;  /* 0x0040000004217812 */ /* 0x000fe400078ef821 */
[----:B------:R-:W-:Y:S02]  /*6930*/  CS2R R80, SRZ ;  /* 0x0000000000507805 */ /* 0x000fe4000001ff00 */
[----:B------:R-:W-:Y:S01]  /*6940*/  LOP3.LUT R86, R3, R86, RZ, 0xfc, !PT ;  /* 0x0000005603567212 */ /* 0x000fe200078efcff */
[----:B------:R-:W-:Y:S01]  /*6950*/  IMAD.MOV R85, RZ, RZ, -R85 ;  /* 0x000000ffff557224 */ /* 0x000fe200078e0a55 */
[----:B------:R-:W1:Y:S01]  /*6960*/  LDCU.64 UR46, c[0x0][0x348] ;  /* 0x00006900ff2e77ac */ /* 0x000e620008000a00 */
[----:B------:R-:W1:Y:S02]  /*6970*/  LDC R27, c[0x0][0xb30] ;  /* 0x0002cc00ff1b7b82 */ /* 0x000e640000000800 */
[----:B------:R-:W-:Y:S01]  /*6980*/  IMAD.SHL.U32 R85, R85, 0x10, RZ ;  /* 0x0000001055557824 */ /* 0x000fe200078e00ff */
[----:B------:R-:W1:Y:S01]  /*6990*/  LDCU.64 UR38, c[0x0][0x888] ;  /* 0x00011100ff2677ac */ /* 0x000e620008000a00 */
[----:B------:R-:W-:Y:S01]  /*69a0*/  IMAD.SHL.U32 R86, R86, 0x2, RZ ;  /* 0x0000000256567824 */ /* 0x000fe200078e00ff */
[----:B------:R-:W-:-:S03]  /*69b0*/  UIADD3 UR44, UPT, UPT, UR42, 0x400, URZ ;  /* 0x000004002a2c7890 */ /* 0x000fc6000fffe0ff */
[----:B------:R-:W1:Y:S01]  /*69c0*/  LDC.64 R60, c[0x0][0xb10] ;  /* 0x0002c400ff3c7b82 */ /* 0x000e620000000a00 */
[----:B------:R-:W-:-:S07]  /*69d0*/  UMOV UR43, URZ ;  /* 0x000000ff002b7c82 */ /* 0x000fce0008000000 */
[----:B------:R-:W1:Y:S08]  /*69e0*/  LDC.64 R24, c[0x0][0xb18] ;  /* 0x0002c600ff187b82 */ /* 0x000e700000000a00 */
[----:B------:R-:W1:Y:S08]  /*69f0*/  LDC.64 R56, c[0x0][0x888] ;  /* 0x00022200ff387b82 */ /* 0x000e700000000a00 */
[----:B------:R-:W1:Y:S01]  /*6a00*/  LDC.64 R22, c[0x0][0xb28] ;  /* 0x0002ca00ff167b82 */ /* 0x000e620000000a00 */
[----:B----4-:R-:W-:-:S07]  /*6a10*/  IMAD.IADD R33, R0, 0x1, R33 ;  /* 0x0000000100217824 */ /* 0x010fce00078e0221 */
[----:B------:R-:W4:Y:S08]  /*6a20*/  LDC.64 R58, c[0x0][0x890] ;  /* 0x00022400ff3a7b82 */ /* 0x000f300000000a00 */
[----:B------:R-:W1:Y:S08]  /*6a30*/  LDC.64 R54, c[0x0][0x8b0] ;  /* 0x00022c00ff367b82 */ /* 0x000e700000000a00 */
[----:B------:R-:W1:Y:S08]  /*6a40*/  LDC.64 R52, c[0x0][0x8a8] ;  /* 0x00022a00ff347b82 */ /* 0x000e700000000a00 */
[----:B--23--:R-:W1:Y:S02]  /*6a50*/  LDC R72, c[0x0][0x374] ;  /* 0x0000dd00ff487b82 */ /* 0x00ce640000000800 */
.L_x_155:
[----:B------:R-:W-:Y:S02]  /*6a60*/  LEA R0, R92, UR42, 0x3 ;  /* 0x0000002a5c007c11 */ /* 0x000fe4000f8e18ff */
[----:B------:R-:W-:Y:S02]  /*6a70*/  SHF.L.U32 R3, R82, 0x1f, RZ ;  /* 0x0000001f52037819 */ /* 0x000fe400000006ff */
[----:B------:R-:W-:Y:S02]  /*6a80*/  LEA R16, R92, UR42, 0x4 ;  /* 0x0000002a5c107c11 */ /* 0x000fe4000f8e20ff */
[----:B--2---:R-:W2:Y:S02]  /*6a90*/  SYNCS.PHASECHK.TRANS64.TRYWAIT P0, [R0+URZ+0x2e0], R3 ;  /* 0x0002e003000075a7 */ /* 0x004ea400080011ff */
[----:B-12---:R-:W-:Y:S05]  /*6aa0*/  @!P0 BRA `(.L_x_136) ;  /* 0x0000002c00988947 */ /* 0x006fea0003800000 */
.L_x_274:
[----:B------:R-:W3:Y:S01]  /*6ab0*/  LDC.64 R12, c[0x0][0xb10] ;  /* 0x0002c400ff0c7b82 */ /* 0x000ee20000000a00 */
[----:B------:R-:W4:Y:S01]  /*6ac0*/  LDS.128 R16, [R16+0x370] ;  /* 0x0003700010107984 */ /* 0x000f220000000c00 */
[----:B-1----:R-:W-:Y:S01]  /*6ad0*/  ISETP.NE.AND P1, PT, R27, 0x1, PT ;  /* 0x000000011b00780c */ /* 0x002fe20003f25270 */
[----:B--2---:R-:W-:Y:S01]  /*6ae0*/  VIADD R0, R0, 0x2f0 ;  /* 0x000002f000007836 */ /* 0x004fe20000000000 */
[----:B------:R-:W-:Y:S04]  /*6af0*/  ISETP.GE.AND P0, PT, R26, 0x1, PT ;  /* 0x000000011a00780c */ /* 0x000fe80003f06270 */
[----:B------:R-:W1:Y:S01]  /*6b00*/  LDC.64 R10, c[0x0][0xb18] ;  /* 0x0002c600ff0a7b82 */ /* 0x000e620000000a00 */
[----:B------:R-:W-:Y:S01]  /*6b10*/  PRMT R0, RZ, 0x654, R0 ;  /* 0x00000654ff007816 */ /* 0x000fe20000000000 */
[----:B------:R-:W-:Y:S01]  /*6b20*/  @!PT LDS RZ, [RZ] ;  /* 0x00000000fffff984 */ /* 0x000fe20000000800 */
[----:B------:R-:W-:Y:S01]  /*6b30*/  @!PT LDS RZ, [RZ] ;  /* 0x00000000fffff984 */ /* 0x000fe20000000800 */
[----:B------:R-:W-:Y:S01]  /*6b40*/  @!PT LDS RZ, [RZ] ;  /* 0x00000000fffff984 */ /* 0x000fe20000000800 */
[----:B------:R-:W-:Y:S01]  /*6b50*/  @!PT LDS RZ, [RZ] ;  /* 0x00000000fffff984 */ /* 0x000fe20000000800 */
[----:B------:R2:W-:Y:S06]  /*6b60*/  MEMBAR.ALL.CTA ;  /* 0x0000000000007992 */ /* 0x0005ec0000008000 */
[----:B--2---:R-:W2:Y:S01]  /*6b70*/  FENCE.VIEW.ASYNC.S ;  /* 0x00000000000073c6 */ /* 0x004ea20000000000 */
[----:B------:R-:W1:Y:S08]  /*6b80*/  @!P1 LDC R14, c[0x0][0xb20] ;  /* 0x0002c800ff0e9b82 */ /* 0x000e700000000800 */
[----:B------:R-:W1:Y:S01]  /*6b90*/  @!P1 LDC R9, c[0x0][0xb0c] ;  /* 0x0002c300ff099b82 */ /* 0x000e620000000800 */
[----:B--2---:R2:W-:Y:S01]  /*6ba0*/  SYNCS.ARRIVE.TRANS64.RED.A1T0 RZ, [R0+URZ], RZ ;  /* 0x000000ff00ff79a7 */ /* 0x0045e200081004ff */
[----:B----4-:R-:W-:Y:S04]  /*6bb0*/  LOP3.LUT P4, RZ, R18, 0x1, RZ, 0xc0, !PT ;  /* 0x0000000112ff7812 */ /* 0x010fe8000788c0ff */
[----:B------:R-:W-:Y:S09]  /*6bc0*/  P2R R88, PR, RZ, 0x10 ;  /* 0x00000010ff587803 */ /* 0x000ff20000000000 */
[----:B------:R-:W-:Y:S02]  /*6bd0*/  @P4 MOV R31, R16 ;  /* 0x00000010001f4202 */ /* 0x000fe40000000f00 */
[----:B------:R-:W-:Y:S01]  /*6be0*/  @P4 LOP3.LUT R29, R17, 0xffff, RZ, 0xc0, !PT ;  /* 0x0000ffff111d4812 */ /* 0x000fe200078ec0ff */
[----:B--23--:R-:W-:Y:S06]  /*6bf0*/  @!P0 BRA `(.L_x_137) ;  /* 0x0000000000a48947 */ /* 0x00cfec0003800000 */
[----:B------:R-:W-:Y:S01]  /*6c00*/  IMAD.HI.U32 R34, R72, R25, RZ ;  /* 0x0000001948227227 */ /* 0x000fe200078e00ff */
[----:B------:R-:W-:Y:S02]  /*6c10*/  ISETP.NE.AND P0, PT, R24, 0x1, PT ;  /* 0x000000011800780c */ /* 0x000fe40003f05270 */
[----:B------:R-:W-:Y:S01]  /*6c20*/  ISETP.NE.AND P2, PT, R26, 0x1, PT ;  /* 0x000000011a00780c */ /* 0x000fe20003f45270 */
[-C--:B------:R-:W-:Y:S01]  /*6c30*/  IMAD.HI.U32 R20, R73, R60.reuse, RZ ;  /* 0x0000003c49147227 */ /* 0x080fe200078e00ff */
[----:B------:R-:W-:Y:S02]  /*6c40*/  SHF.R.U32.HI R21, RZ, R71, R34 ;  /* 0x00000047ff157219 */ /* 0x000fe40000011622 */
[----:B------:R-:W-:Y:S01]  /*6c50*/  ISETP.NE.AND P3, PT, R28, 0x1, PT ;  /* 0x000000011c00780c */ /* 0x000fe20003f65270 */
[----:B------:R-:W-:Y:S01]  /*6c60*/  IMAD.HI.U32 R38, R29, R25, RZ ;  /* 0x000000191d267227 */ /* 0x000fe200078e00ff */
[----:B------:R-:W-:Y:S02]  /*6c70*/  SHF.R.U32.HI R20, RZ, R61, R20 ;  /* 0x0000003dff147219 */ /* 0x000fe40000011614 */
[----:B------:R-:W-:Y:S01]  /*6c80*/  SEL R3, R72, R21, !P0 ;  /* 0x0000001548037207 */ /* 0x000fe20004000000 */
[----:B------:R-:W-:Y:S01]  /*6c90*/  IMAD.HI.U32 R36, R31, R60, RZ ;  /* 0x0000003c1f247227 */ /* 0x000fe200078e00ff */
[----:B------:R-:W-:Y:S03]  /*6ca0*/  SEL R7, R73, R20, !P3 ;  /* 0x0000001449077207 */ /* 0x000fe60005800000 */
[-C--:B------:R-:W-:Y:S01]  /*6cb0*/  IMAD.HI.U32 R20, R3, R22.reuse, RZ ;  /* 0x0000001603147227 */ /* 0x080fe200078e00ff */
[----:B------:R-:W-:Y:S03]  /*6cc0*/  SHF.R.U32.HI R36, RZ, R61, R36 ;  /* 0x0000003dff247219 */ /* 0x000fe60000011624 */
[----:B------:R-:W-:Y:S01]  /*6cd0*/  IMAD.HI.U32 R34, R7, R22, RZ ;  /* 0x0000001607227227 */ /* 0x000fe200078e00ff */
[----:B------:R-:W-:Y:S02]  /*6ce0*/  @P2 SHF.R.U32.HI R3, RZ, R23, R20 ;  /* 0x00000017ff032219 */ /* 0x000fe40000011614 */
[----:B------:R-:W-:Y:S02]  /*6cf0*/  SHF.R.U32.HI R20, RZ, R71, R38 ;  /* 0x00000047ff147219 */ /* 0x000fe40000011626 */
[----:B------:R-:W-:Y:S01]  /*6d00*/  @P2 SHF.R.U32.HI R7, RZ, R23, R34 ;  /* 0x00000017ff072219 */ /* 0x000fe20000011622 */
[C---:B------:R-:W-:Y:S01]  /*6d10*/  IMAD R2, R26.reuse, R3, RZ ;  /* 0x000000031a027224 */ /* 0x040fe200078e02ff */
[----:B------:R-:W-:Y:S02]  /*6d20*/  SEL R5, R29, R20, !P0 ;  /* 0x000000141d057207 */ /* 0x000fe40004000000 */
[----:B------:R-:W-:Y:S01]  /*6d30*/  SEL R3, R31, R36, !P3 ;  /* 0x000000241f037207 */ /* 0x000fe20005800000 */
[----:B------:R-:W-:Y:S01]  /*6d40*/  IMAD R4, R26, R7, RZ ;  /* 0x000000071a047224 */ /* 0x000fe200078e02ff */
[C---:B------:R-:W-:Y:S01]  /*6d50*/  ISETP.GE.AND P0, PT, R5.reuse, R2, PT ;  /* 0x000000020500720c */ /* 0x040fe20003f06270 */
[----:B------:R-:W-:Y:S03]  /*6d60*/  IMAD.HI.U32 R6, R5, R22, RZ ;  /* 0x0000001605067227 */ /* 0x000fe600078e00ff */
[----:B------:R-:W-:Y:S01]  /*6d70*/  ISETP.GE.OR P0, PT, R3, R4, P0 ;  /* 0x000000040300720c */ /* 0x000fe20000706670 */
[----:B------:R-:W-:Y:S01]  /*6d80*/  IMAD.MOV R4, RZ, RZ, -R3 ;  /* 0x000000ffff047224 */ /* 0x000fe200078e0a03 */
[-C--:B------:R-:W-:Y:S03]  /*6d90*/  SHF.R.U32.HI R6, RZ, R23.reuse, R6 ;  /* 0x00000017ff067219 */ /* 0x080fe60000011606 */
[----:B------:R-:W-:Y:S01]  /*6da0*/  IMAD R31, R28, R4, R31 ;  /* 0x000000041c1f7224 */ /* 0x000fe200078e021f */
[----:B------:R-:W-:Y:S05]  /*6db0*/  SEL R15, R5, R6, !P2 ;  /* 0x00000006050f7207 */ /* 0x000fea0005000000 */
[----:B------:R-:W-:Y:S02]  /*6dc0*/  IMAD.MOV R6, RZ, RZ, -R15 ;  /* 0x000000ffff067224 */ /* 0x000fe400078e0a0f */
[C---:B------:R-:W-:Y:S04]  /*6dd0*/  @!P0 IMAD.HI.U32 R2, R3.reuse, R22, RZ ;  /* 0x0000001603028227 */ /* 0x040fe800078e00ff */
[----:B------:R-:W-:Y:S01]  /*6de0*/  IMAD R6, R26, R6, R5 ;  /* 0x000000061a067224 */ /* 0x000fe200078e0205 */
[----:B------:R-:W-:Y:S04]  /*6df0*/  @!P0 SHF.R.U32.HI R2, RZ, R23, R2 ;  /* 0x00000017ff028219 */ /* 0x000fe80000011602 */
[----:B------:R-:W-:Y:S02]  /*6e00*/  @!P0 SEL R0, R3, R2, !P2 ;  /* 0x0000000203008207 */ /* 0x000fe40005000000 */
[----:B------:R-:W-:Y:S02]  /*6e10*/  IADD3 R2, PT, PT, -R5, RZ, RZ ;  /* 0x000000ff05027210 */ /* 0x000fe40007ffe1ff */
[----:B------:R-:W-:Y:S01]  /*6e20*/  @!P0 IADD3 R8, PT, PT, R15, -R0, RZ ;  /* 0x800000000f088210 */ /* 0x000fe20007ffe0ff */
[----:B------:R-:W-:Y:S02]  /*6e30*/  @!P0 IMAD R0, R7, R6, R0 ;  /* 0x0000000607008224 */ /* 0x000fe400078e0200 */
[----:B------:R-:W-:Y:S02]  /*6e40*/  IMAD R29, R24, R2, R29 ;  /* 0x00000002181d7224 */ /* 0x000fe400078e021d */
[----:B------:R-:W-:Y:S02]  /*6e50*/  @!P0 IMAD R5, R8, R26, R3 ;  /* 0x0000001a08058224 */ /* 0x000fe400078e0203 */
[----:B------:R-:W-:Y:S04]  /*6e60*/  @!P0 IMAD.MOV.U32 R3, RZ, RZ, R0 ;  /* 0x000000ffff038224 */ /* 0x000fe800078e0000 */
[----:B------:R-:W-:Y:S02]  /*6e70*/  IMAD R31, R3, R28, R31 ;  /* 0x0000001c031f7224 */ /* 0x000fe400078e021f */
[----:B------:R-:W-:Y:S07]  /*6e80*/  IMAD R29, R5, R24, R29 ;  /* 0x00000018051d7224 */ /* 0x000fee00078e021d */
.L_x_137:
[----:B------:R-:W-:Y:S01]  /*6e90*/  @!P1 IMAD.HI.U32 R0, R31, R12, RZ ;  /* 0x0000000c1f009227 */ /* 0x000fe200078e00ff */
[----:B-1----:R-:W-:Y:S01]  /*6ea0*/  @!P1 ISETP.NE.AND P0, PT, R10, 0x1, PT ;  /* 0x000000010a00980c */ /* 0x002fe20003f05270 */
[----:B------:R-:W-:Y:S01]  /*6eb0*/  ULOP3.LUT UP0, URZ, UR44, 0x1b0, URZ, 0xc0, !UPT ;  /* 0x000001b02cff7892 */ /* 0x000fe2000f80c0ff */
[----:B------:R-:W-:Y:S01]  /*6ec0*/  @!P1 ISETP.NE.AND P2, PT, R9, 0x1, PT ;  /* 0x000000010900980c */ /* 0x000fe20003f45270 */
[----:B------:R-:W-:Y:S01]  /*6ed0*/  @!P1 IMAD.HI.U32 R3, R29, R11, RZ ;  /* 0x0000000b1d039227 */ /* 0x000fe200078e00ff */
[----:B------:R-:W-:Y:S02]  /*6ee0*/  @!P1 SHF.R.U32.HI R0, RZ, R13, R0 ;  /* 0x0000000dff009219 */ /* 0x000fe40000011600 */
[----:B------:R-:W-:Y:S01]  /*6ef0*/  @P4 SHF.R.U32.HI R75, RZ, 0x10, R17 ;  /* 0x00000010ff4b4819 */ /* 0x000fe20000011611 */
[----:B------:R-:W-:Y:S01]  /*6f00*/  VIADD R92, R92, 0x1 ;  /* 0x000000015c5c7836 */ /* 0x000fe20000000000 */
[----:B------:R-:W-:Y:S02]  /*6f10*/  @!P1 SHF.R.U32.HI R2, RZ, R14, R3 ;  /* 0x0000000eff029219 */ /* 0x000fe40000011603 */
[----:B------:R-:W-:Y:S02]  /*6f20*/  @!P1 SEL R3, R31, R0, !P2 ;  /* 0x000000001f039207 */ /* 0x000fe40005000000 */
[----:B------:R-:W-:Y:S05]  /*6f30*/  @!P1 SEL R2, R29, R2, !P0 ;  /* 0x000000021d029207 */ /* 0x000fea0004000000 */
[----:B------:R-:W-:Y:S02]  /*6f40*/  @!P1 IMAD.IADD R0, R2, 0x1, -R3 ;  /* 0x0000000102009824 */ /* 0x000fe400078e0a03 */
[----:B------:R-:W-:Y:S02]  /*6f50*/  @!P1 IMAD.IADD R2, R3, 0x1, -R2 ;  /* 0x0000000103029824 */ /* 0x000fe400078e0a02 */
[----:B------:R-:W-:Y:S02]  /*6f60*/  @!P1 IMAD R31, R0, R9, R31 ;  /* 0x00000009001f9224 */ /* 0x000fe400078e021f */
[----:B------:R-:W-:Y:S01]  /*6f70*/  @!P1 IMAD R29, R2, R10, R29 ;  /* 0x0000000a021d9224 */ /* 0x000fe200078e021d */
[----:B------:R-:W-:Y:S06]  /*6f80*/  BRA.U !UP0, `(.L_x_138) ;  /* 0x00000001087c7547 */ /* 0x000fec000b800000 */
[----:B------:R-:W1:Y:S01]  /*6f90*/  LDCU.64 UR8, c[0x4][0x80] ;  /* 0x01001000ff0877ac */ /* 0x000e620008000a00 */
[----:B------:R-:W-:Y:S01]  /*6fa0*/  MOV R2, 0x0 ;  /* 0x0000000000027802 */ /* 0x000fe20000000f00 */
[----:B------:R-:W-:Y:S02]  /*6fb0*/  HFMA2 R12, -RZ, RZ, 0, 5.9604644775390625e-08 ;  /* 0x00000001ff0c7431 */ /* 0x000fe400000001ff */
[----:B------:R-:W-:Y:S01]  /*6fc0*/  IMAD.MOV.U32 R8, RZ, RZ, 0x70 ;  /* 0x00000070ff087424 */ /* 0x000fe200078e00ff */
[----:B------:R2:W3:Y:S01]  /*6fd0*/  LDC.64 R14, c[0x4][R2] ;  /* 0x01000000020e7b82 */ /* 0x0004e20000000a00 */
[----:B------:R-:W4:Y:S01]  /*6fe0*/  LDCU.64 UR6, c[0x4][0x88] ;  /* 0x01001100ff0677ac */ /* 0x000f220008000a00 */
[----:B------:R-:W-:Y:S01]  /*6ff0*/  IMAD.MOV.U32 R13, RZ, RZ, RZ ;  /* 0x000000ffff0d7224 */ /* 0x000fe200078e00ff */
[----:B------:R-:W2:Y:S01]  /*7000*/  LDCU.64 UR4, c[0x4][0x8] ;  /* 0x01000100ff0477ac */ /* 0x000ea20008000a00 */
[----:B-1----:R-:W-:Y:S01]  /*7010*/  MOV R5, UR9 ;  /* 0x0000000900057c02 */ /* 0x002fe20008000f00 */
[----:B------:R-:W-:Y:S01]  /*7020*/  IMAD.U32 R4, RZ, RZ, UR8 ;  /* 0x00000008ff047e24 */ /* 0x000fe2000f8e00ff */
[----:B----4-:R-:W-:Y:S01]  /*7030*/  MOV R7, UR7 ;  /* 0x0000000700077c02 */ /* 0x010fe20008000f00 */
[----:B------:R-:W-:Y:S01]  /*7040*/  IMAD.U32 R6, RZ, RZ, UR6 ;  /* 0x00000006ff067e24 */ /* 0x000fe2000f8e00ff */
[----:B--2---:R-:W-:Y:S01]  /*7050*/  MOV R11, UR5 ;  /* 0x00000005000b7c02 */ /* 0x004fe20008000f00 */
[----:B------:R-:W-:Y:S02]  /*7060*/  IMAD.U32 R10, RZ, RZ, UR4 ;  /* 0x00000004ff0a7e24 */ /* 0x000fe4000f8e00ff */
[----:B------:R-:W-:Y:S07]  /*7070*/  LEPC R20, `(.L_x_139) ;  /* 0x000000001014794e */ /* 0x000fee0000000000 */
[----:B---3-5:R-:W-:Y:S05]  /*7080*/  CALL.ABS.NOINC R14 ;  /* 0x000000000e007343 */ /* 0x028fea0003c00000 */
.L_x_139:
[----:B------:R-:W1:Y:S01]  /*7090*/  LDCU.64 UR8, c[0x4][0x80] ;  /* 0x01001000ff0877ac */ /* 0x000e620008000a00 */
[----:B------:R-:W2:Y:S01]  /*70a0*/  LDC.64 R2, c[0x4][R2] ;  /* 0x0100000002027b82 */ /* 0x000ea20000000a00 */
[----:B------:R-:W-:Y:S02]  /*70b0*/  HFMA2 R12, -RZ, RZ, 0, 5.9604644775390625e-08 ;  /* 0x00000001ff0c7431 */ /* 0x000fe400000001ff */
[----:B------:R-:W-:Y:S02]  /*70c0*/  IMAD.MOV.U32 R8, RZ, RZ, 0x70 ;  /* 0x00000070ff087424 */ /* 0x000fe400078e00ff */
[----:B------:R-:W-:Y:S01]  /*70d0*/  IMAD.MOV.U32 R13, RZ, RZ, RZ ;  /* 0x000000ffff0d7224 */ /* 0x000fe200078e00ff */
[----:B------:R-:W3:Y:S01]  /*70e0*/  LDCU.64 UR6, c[0x4][0x88] ;  /* 0x01001100ff0677ac */ /* 0x000ee20008000a00 */
[----:B------:R-:W4:Y:S01]  /*70f0*/  LDCU.64 UR4, c[0x4][0x8] ;  /* 0x01000100ff0477ac */ /* 0x000f220008000a00 */
[----:B-1----:R-:W-:Y:S02]  /*7100*/  MOV R4, UR8 ;  /* 0x0000000800047c02 */ /* 0x002fe40008000f00 */
[----:B------:R-:W-:Y:S02]  /*7110*/  MOV R5, UR9 ;  /* 0x0000000900057c02 */ /* 0x000fe40008000f00 */
[----:B---3--:R-:W-:Y:S01]  /*7120*/  MOV R7, UR7 ;  /* 0x0000000700077c02 */ /* 0x008fe20008000f00 */
[----:B------:R-:W-:Y:S01]  /*7130*/  IMAD.U32 R6, RZ, RZ, UR6 ;  /* 0x00000006ff067e24 */ /* 0x000fe2000f8e00ff */
[----:B----4-:R-:W-:Y:S01]  /*7140*/  MOV R11, UR5 ;  /* 0x00000005000b7c02 */ /* 0x010fe20008000f00 */
[----:B------:R-:W-:Y:S02]  /*7150*/  IMAD.U32 R10, RZ, RZ, UR4 ;  /* 0x00000004ff0a7e24 */ /* 0x000fe4000f8e00ff */
[----:B------:R-:W-:Y:S07]  /*7160*/  LEPC R20, `(.L_x_138) ;  /* 0x000000001014794e */ /* 0x000fee0000000000 */
[----:B--2---:R-:W-:Y:S05]  /*7170*/  CALL.ABS.NOINC R2 ;  /* 0x0000000002007343 */ /* 0x004fea0003c00000 */
.L_x_138:
[----:B------:R-:W-:Y:S01]  /*7180*/  ISETP.NE.U32.AND P2, PT, R58, RZ, PT ;  /* 0x000000ff3a00720c */ /* 0x000fe20003f45070 */
[----:B------:R-:W-:Y:S01]  /*7190*/  UISETP.NE.AND UP1, UPT, UR45, URZ, UPT ;  /* 0x000000ff2d00728c */ /* 0x000fe2000bf25270 */
[----:B------:R-:W-:Y:S02]  /*71a0*/  ISETP.NE.U32.AND P4, PT, R54, RZ, PT ;  /* 0x000000ff3600720c */ /* 0x000fe40003f85070 */
[----:B------:R-:W-:Y:S02]  /*71b0*/  ISETP.NE.AND.EX P2, PT, R59, RZ, PT, P2 ;  /* 0x000000ff3b00720c */ /* 0x000fe40003f45320 */
[----:B------:R-:W-:Y:S02]  /*71c0*/  PLOP3.LUT P1, PT, PT, PT, PT, 0x8, 0x80 ;  /* 0x000000000080781c */ /* 0x000fe40003f2e170 */
[----:B------:R-:W-:Y:S02]  /*71d0*/  PLOP3.LUT P0, PT, PT, PT, UP1, 0x80, 0x8 ;  /* 0x000000000008781c */ /* 0x000fe40003f0f018 */
[----:B------:R-:W-:Y:S02]  /*71e0*/  ISETP.NE.AND.EX P4, PT, R55, RZ, PT, P4 ;  /* 0x000000ff3700720c */ /* 0x000fe40003f85340 */
[----:B------:R-:W1:Y:S09]  /*71f0*/  @UP1 LDCU.64 UR4, c[0x0][0x888] ;  /* 0x00011100ff0417ac */ /* 0x000e720008000a00 */
[----:B------:R-:W-:Y:S01]  /*7200*/  @P0 PLOP3.LUT P1, PT, P2, PT, PT, 0x80, 0x8 ;  /* 0x000000000008081c */ /* 0x000fe2000172f070 */
[----:B-1----:R-:W-:Y:S04]  /*7210*/  @UP1 UISETP.NE.U32.AND UP0, UPT, UR4, URZ, UPT ;  /* 0x000000ff0400128c */ /* 0x002fe8000bf05070 */
[----:B------:R-:W-:Y:S04]  /*7220*/  @UP1 UISETP.NE.AND.EX UP0, UPT, UR5, URZ, UPT, UP0 ;  /* 0x000000ff0500128c */ /* 0x000fe8000bf05300 */
[----:B------:R-:W-:Y:S01]  /*7230*/  @UP1 USEL UR4, URZ, 0xffffffff, UP0 ;  /* 0xffffffffff041887 */ /* 0x000fe20008000000 */
[----:B------:R-:W-:Y:S11]  /*7240*/  @!P2 BRA `(.L_x_140) ;  /* 0x00000000002ca947 */ /* 0x000ff60003800000 */
[----:B------:R-:W-:Y:S01]  /*7250*/  ISETP.NE.U32.AND P3, PT, R56, RZ, PT ;  /* 0x000000ff3800720c */ /* 0x000fe20003f65070 */
[----:B------:R-:W-:Y:S03]  /*7260*/  IMAD.MOV.U32 R70, RZ, RZ, 0x1 ;  /* 0x00000001ff467424 */ /* 0x000fe600078e00ff */
[----:B------:R-:W-:Y:S11]  /*7270*/  ISETP.NE.AND.EX P3, PT, R57, RZ, PT, P3 ;  /* 0x000000ff3900720c */ /* 0x000ff60003f65330 */
[----:B------:R-:W-:Y:S02]  /*7280*/  @!UPT UIADD3 URZ, UPT, UPT, URZ, URZ, URZ ;  /* 0x000000fffffff290 */ /* 0x000fe4000fffe0ff */
[----:B------:R-:W1:Y:S01]  /*7290*/  @P3 LDC.64 R2, c[0x0][0x888] ;  /* 0x00022200ff023b82 */ /* 0x000e620000000a00 */
[----:B------:R-:W-:Y:S04]  /*72a0*/  @P3 IMAD R0, R58, UR36, RZ ;  /* 0x000000243a003c24 */ /* 0x000fe8000f8e02ff */
[----:B-1----:R-:W-:Y:S04]  /*72b0*/  @P3 IMAD.WIDE R2, R0, 0x4, R2 ;  /* 0x0000000400023825 */ /* 0x002fe800078e0202 */
[----:B------:R-:W-:Y:S01]  /*72c0*/  HFMA2 R0, -RZ, RZ, 0, 5.9604644775390625e-08 ;  /* 0x00000001ff007431 */ /* 0x000fe200000001ff */
[----:B-----5:R1:W5:Y:S04]  /*72d0*/  @P3 LDG.E R35, desc[UR40][R2.64] ;  /* 0x0000002802233981 */ /* 0x020368000c1e1900 */
[----:B------:R-:W-:Y:S01]  /*72e0*/  @!P3 PRMT R70, R0, 0x7610, R70 ;  /* 0x000076100046b816 */ /* 0x000fe20000000046 */
[----:B-1----:R-:W2:Y:S06]  /*72f0*/  @!P3 LDC R35, c[0x0][0x880] ;  /* 0x00022000ff23bb82 */ /* 0x002eac0000000800 */
.L_x_140:
[----:B------:R-:W-:Y:S05]  /*7300*/  @!P4 BRA `(.L_x_141) ;  /* 0x000000000020c947 */ /* 0x000fea0003800000 */
[----:B------:R-:W-:Y:S04]  /*7310*/  ISETP.NE.U32.AND P3, PT, R52, RZ, PT ;  /* 0x000000ff3400720c */ /* 0x000fe80003f65070 */
[----:B------:R-:W-:Y:S11]  /*7320*/  ISETP.NE.AND.EX P3, PT, R53, RZ, PT, P3 ;  /* 0x000000ff3500720c */ /* 0x000ff60003f65330 */
[----:B------:R-:W-:Y:S02]  /*7330*/  @!UPT UIADD3 URZ, UPT, UPT, URZ, URZ, URZ ;  /* 0x000000fffffff290 */ /* 0x000fe4000fffe0ff */
[----:B------:R-:W1:Y:S01]  /*7340*/  @P3 LDC.64 R2, c[0x0][0x8a8] ;  /* 0x00022a00ff023b82 */ /* 0x000e620000000a00 */
[----:B------:R-:W-:Y:S04]  /*7350*/  @P3 IMAD R0, R54, UR36, RZ ;  /* 0x0000002436003c24 */ /* 0x000fe8000f8e02ff */
[----:B-1----:R-:W-:Y:S05]  /*7360*/  @P3 IMAD.WIDE R2, R0, 0x4, R2 ;  /* 0x0000000400023825 */ /* 0x002fea00078e0202 */
[----:B-----5:R1:W5:Y:S02]  /*7370*/  @P3 LDG.E R32, desc[UR40][R2.64] ;  /* 0x0000002802203981 */ /* 0x020364000c1e1900 */
[----:B-1----:R-:W3:Y:S02]  /*7380*/  @!P3 LDC R32, c[0x0][0x8a0] ;  /* 0x00022800ff20bb82 */ /* 0x002ee40000000800 */
.L_x_141:
[----:B--2--5:R-:W-:Y:S01]  /*7390*/  @P0 FSETP.NEU.AND P4, PT, R35, RZ, PT ;  /* 0x000000ff2300020b */ /* 0x024fe20003f8d000 */
[----:B------:R-:W-:Y:S01]  /*73a0*/  IMAD.U32 R0, RZ, RZ, UR4 ;  /* 0x00000004ff007e24 */ /* 0x000fe2000f8e00ff */
[----:B------:R-:W-:Y:S01]  /*73b0*/  @P0 LOP3.LUT P3, RZ, R70, 0xff, RZ, 0xc0, !PT ;  /* 0x000000ff46ff0812 */ /* 0x000fe2000786c0ff */
[C---:B------:R-:W-:Y:S01]  /*73c0*/  IMAD.SHL.U32 R91, R81.reuse, 0x1000, RZ ;  /* 0x00001000515b7824 */ /* 0x040fe200078e00ff */
[----:B------:R-:W-:Y:S01]  /*73d0*/  @P0 SEL R7, RZ, 0xffffffff, P4 ;  /* 0xffffffffff070807 */ /* 0x000fe20002000000 */
[----:B------:R-:W-:Y:S01]  /*73e0*/  BSSY B1, `(.L_x_142) ;  /* 0x000002d000017945 */ /* 0x000fe20003800000 */
[----:B------:R-:W-:Y:S01]  /*73f0*/  LEA R3, R81, UR42, 0x3 ;  /* 0x0000002a51037c11 */ /* 0x000fe2000f8e18ff */
[----:B------:R-:W-:Y:S01]  /*7400*/  IMAD R16, R30, 0x10, R33 ;  /* 0x000000101e107824 */ /* 0x000fe200078e0221 */
[----:B------:R-:W-:Y:S02]  /*7410*/  @P1 SEL R7, R0, R7, !P3 ;  /* 0x0000000700071207 */ /* 0x000fe40005800000 */
[----:B------:R-:W-:Y:S02]  /*7420*/  CS2R R50, SRZ ;  /* 0x0000000000327805 */ /* 0x000fe4000001ff00 */
[----:B------:R-:W-:Y:S02]  /*7430*/  LOP3.LUT R0, R84, 0x1, RZ, 0x3c, !PT ;  /* 0x0000000154007812 */ /* 0x000fe400078e3cff */
[----:B------:R-:W-:Y:S02]  /*7440*/  CS2R R48, SRZ ;  /* 0x0000000000307805 */ /* 0x000fe4000001ff00 */
[----:B------:R-:W-:Y:S02]  /*7450*/  @P0 LOP3.LUT R7, R7, 0x1, RZ, 0xc0, !PT ;  /* 0x0000000107070812 */ /* 0x000fe400078ec0ff */
[----:B------:R-:W-:Y:S02]  /*7460*/  CS2R R42, SRZ ;  /* 0x00000000002a7805 */ /* 0x000fe4000001ff00 */
[----:B------:R-:W-:Y:S02]  /*7470*/  LEA R76, R30, UR42, 0x3 ;  /* 0x0000002a1e4c7c11 */ /* 0x000fe4000f8e18ff */
[----:B------:R-:W-:Y:S02]  /*7480*/  CS2R R40, SRZ ;  /* 0x0000000000287805 */ /* 0x000fe4000001ff00 */
[----:B------:R-:W-:Y:S02]  /*7490*/  ISETP.NE.U32.OR P5, PT, R7, 0x1, !P0 ;  /* 0x000000010700780c */ /* 0x000fe400047a5470 */
[----:B------:R-:W-:Y:S02]  /*74a0*/  SHF.L.U32 R5, R83, 0x1f, RZ ;  /* 0x0000001f53057819 */ /* 0x000fe400000006ff */
[----:B------:R-:W-:Y:S02]  /*74b0*/  IADD3 R90, PT, PT, R91, UR42, R86 ;  /* 0x0000002a5b5a7c10 */ /* 0x000fe4000fffe056 */
[----:B------:R-:W-:Y:S02]  /*74c0*/  PLOP3.LUT P4, PT, PT, PT, PT, 0x8, 0x80 ;  /* 0x000000000080781c */ /* 0x000fe40003f8e170 */
[----:B------:R-:W-:Y:S01]  /*74d0*/  P2R R93, PR, RZ, 0x20 ;  /* 0x00000020ff5d7803 */ /* 0x000fe20000000000 */
[----:B------:R-:W-:Y:S04]  /*74e0*/  IMAD.IADD R89, R85, 0x1, R90 ;  /* 0x0000000155597824 */ /* 0x000fe800078e025a */
[----:B------:R-:W-:Y:S04]  /*74f0*/  @P5 SHF.L.U32 R2, R0, 0x1f, RZ ;  /* 0x0000001f00025819 */ /* 0x000fe800000006ff */
[----:B------:R-:W1:Y:S01]  /*7500*/  @P5 SYNCS.PHASECHK.TRANS64.TRYWAIT P0, [R3+URZ+0x2b0], R2 ;  /* 0x0002b002030055a7 */ /* 0x000e6200080011ff */
[----:B------:R2:W4:Y:S01]  /*7510*/  SYNCS.PHASECHK.TRANS64.TRYWAIT P3, [R76+URZ+0x300], R5 ;  /* 0x000300054c0075a7 */ /* 0x00052200080611ff */
[----:B-1----:R-:W-:Y:S01]  /*7520*/  @P5 PLOP3.LUT P4, PT, P0, PT, PT, 0x8, 0x80 ;  /* 0x000000000080581c */ /* 0x002fe2000078e170 */
[----:B------:R-:W-:Y:S01]  /*7530*/  @!UPT UIADD3 URZ, UPT, UPT, URZ, URZ, URZ ;  /* 0x000000fffffff290 */ /* 0x000fe2000fffe0ff */
[----:B--2-4-:R-:W-:Y:S11]  /*7540*/  @!P5 BRA `(.L_x_143) ;  /* 0x000000000058d947 */ /* 0x014ff60003800000 */
[----:B------:R-:W-:Y:S01]  /*7550*/  ISETP.NE.U32.AND P0, PT, RZ, UR38, PT ;  /* 0x00000026ff007c0c */ /* 0x000fe2000bf05070 */
[----:B------:R-:W-:Y:S01]  /*7560*/  BSSY B0, `(.L_x_144) ;  /* 0x0000012000007945 */ /* 0x000fe20003800000 */
[----:B------:R-:W-:Y:S02]  /*7570*/  FSETP.NEU.AND P1, PT, R35, RZ, PT ;  /* 0x000000ff2300720b */ /* 0x000fe40003f2d000 */
[----:B------:R-:W-:Y:S02]  /*7580*/  CS2R R42, SRZ ;  /* 0x00000000002a7805 */ /* 0x000fe4000001ff00 */
[----:B------:R-:W-:Y:S02]  /*7590*/  ISETP.NE.AND.EX P0, PT, RZ, UR39, PT, P0 ;  /* 0x00000027ff007c0c */ /* 0x000fe4000bf05300 */
[----:B------:R-:W-:Y:S02]  /*75a0*/  CS2R R40, SRZ ;  /* 0x0000000000287805 */ /* 0x000fe4000001ff00 */
[----:B------:R-:W-:Y:S01]  /*75b0*/  SEL R2, RZ, 0xffffffff, P1 ;  /* 0xffffffffff027807 */ /* 0x000fe20000800000 */
[----:B------:R-:W-:Y:S01]  /*75c0*/  IMAD.MOV.U32 R51, RZ, RZ, RZ ;  /* 0x000000ffff337224 */ /* 0x000fe200078e00ff */
[----:B------:R-:W-:Y:S02]  /*75d0*/  LOP3.LUT P1, RZ, R70, 0xff, RZ, 0xc0, !PT ;  /* 0x000000ff46ff7812 */ /* 0x000fe4000782c0ff */
[----:B------:R-:W-:Y:S02]  /*75e0*/  CS2R R48, SRZ ;  /* 0x0000000000307805 */ /* 0x000fe4000001ff00 */
[----:B------:R-:W-:Y:S04]  /*75f0*/  SEL R7, RZ, 0xffffffff, P0 ;  /* 0xffffffffff077807 */ /* 0x000fe80000000000 */
[----:B------:R-:W-:Y:S04]  /*7600*/  @P2 SEL R2, R7, R2, !P1 ;  /* 0x0000000207022207 */ /* 0x000fe80004800000 */
[----:B------:R-:W-:Y:S04]  /*7610*/  LOP3.LUT R2, R2, 0x1, RZ, 0xc0, !PT ;  /* 0x0000000102027812 */ /* 0x000fe800078ec0ff */
[----:B------:R-:W-:Y:S01]  /*7620*/  ISETP.NE.U32.AND P0, PT, R2, 0x1, PT ;  /* 0x000000010200780c */ /* 0x000fe20003f05070 */
[----:B------:R-:W-:Y:S01]  /*7630*/  @!UPT UIADD3 URZ, UPT, UPT, URZ, URZ, URZ ;  /* 0x000000fffffff290 */ /* 0x000fe2000fffe0ff */
[----:B------:R-:W-:Y:S11]  /*7640*/  @!P4 BRA `(.L_x_145) ;  /* 0x00000000000cc947 */ /* 0x000ff60003800000 */
[----:B------:R-:W-:Y:S04]  /*7650*/  SHF.L.U32 R0, R0, 0x1f, RZ ;  /* 0x0000001f00007819 */ /* 0x000fe800000006ff */
[----:B------:R-:W1:Y:S02]  /*7660*/  SYNCS.PHASECHK.TRANS64.TRYWAIT P1, [R3+URZ+0x2b0], R0 ;  /* 0x0002b000030075a7 */ /* 0x000e6400080211ff */
[----:B-1----:R-:W-:Y:S05]  /*7670*/  @!P1 BRA `(.L_x_146) ;  /* 0x0000002000b89947 */ /* 0x002fea0003800000 */
.L_x_145:
[----:B------:R-:W-:Y:S05]  /*7680*/  BSYNC B0 ;  /* 0x0000000000007941 */ /* 0x000fea0003800000 */
.L_x_144:
[----:B------:R2:W4:Y:S04]  /*7690*/  @P0 LDS.128 R40, [R90+0x400] ;  /* 0x000400005a280984 */ /* 0x0005280000000c00 */
[----:B------:R2:W1:Y:S02]  /*76a0*/  @P0 LDS.128 R48, [R89+0x410] ;  /* 0x0004100059300984 */ /* 0x0004640000000c00 */
.L_x_143:
[----:B------:R-:W-:Y:S05]  /*76b0*/  BSYNC B1 ;  /* 0x0000000000017941 */ /* 0x000fea0003800000 */
.L_x_142:
[----:B-1----:R-:W-:Y:S04]  /*76c0*/  SHF.R.U32.HI R3, RZ, 0x15, R16 ;  /* 0x00000015ff037819 */ /* 0x002fe80000011610 */
[----:B------:R-:W-:Y:S01]  /*76d0*/  LOP3.LUT P0, RZ, R3, 0x3, R74, 0x48, !PT ;  /* 0x0000000303ff7812 */ /* 0x000fe2000780484a */
[----:B------:R-:W-:Y:S01]  /*76e0*/  @!UPT UIADD3 URZ, UPT, UPT, URZ, URZ, URZ ;  /* 0x000000fffffff290 */ /* 0x000fe2000fffe0ff */
[----:B------:R-:W-:Y:S11]  /*76f0*/  @P3 BRA `(.L_x_147) ;  /* 0x0000000000083947 */ /* 0x000ff60003800000 */
[----:B------:R-:W1:Y:S02]  /*7700*/  SYNCS.PHASECHK.TRANS64.TRYWAIT P1, [R76+URZ+0x300], R5 ;  /* 0x000300054c0075a7 */ /* 0x000e6400080211ff */
[----:B-1----:R-:W-:Y:S05]  /*7710*/  @!P1 BRA `(.L_x_148) ;  /* 0x0000002000a49947 */ /* 0x002fea0003800000 */
.L_x_147:
[----:B------:R-:W-:Y:S05]  /*7720*/  @!P0 BRA `(.L_x_149) ;  /* 0x0000000000408947 */ /* 0x000fea0003800000 */
[----:B------:R-:W1:Y:S01]  /*7730*/  LDCU.64 UR8, c[0x4][0x70] ;  /* 0x01000e00ff0877ac */ /* 0x000e620008000a00 */
[----:B------:R-:W-:Y:S01]  /*7740*/  MOV R3, 0x0 ;  /* 0x0000000000037802 */ /* 0x000fe20000000f00 */
[----:B------:R-:W-:Y:S02]  /*7750*/  HFMA2 R12, -RZ, RZ, 0, 5.9604644775390625e-08 ;  /* 0x00000001ff0c7431 */ /* 0x000fe400000001ff */
[----:B------:R-:W-:Y:S02]  /*7760*/  IMAD.MOV.U32 R8, RZ, RZ, 0x192 ;  /* 0x00000192ff087424 */ /* 0x000fe400078e00ff */
[----:B------:R-:W-:Y:S01]  /*7770*/  IMAD.MOV.U32 R13, RZ, RZ, RZ ;  /* 0x000000ffff0d7224 */ /* 0x000fe200078e00ff */
[----:B------:R-:W5:Y:S01]  /*7780*/  LDCU.64 UR6, c[0x4][0x78] ;  /* 0x01000f00ff0677ac */ /* 0x000f620008000a00 */
[----:B------:R-:W2:Y:S01]  /*7790*/  LDC.64 R2, c[0x4][R3] ;  /* 0x0100000003027b82 */ /* 0x000ea20000000a00 */
[----:B------:R-:W3:Y:S01]  /*77a0*/  LDCU.64 UR4, c[0x4][0x10] ;  /* 0x01000200ff0477ac */ /* 0x000ee20008000a00 */
[----:B-1----:R-:W-:Y:S01]  /*77b0*/  MOV R5, UR9 ;  /* 0x0000000900057c02 */ /* 0x002fe20008000f00 */
[----:B------:R-:W-:Y:S01]  /*77c0*/  IMAD.U32 R4, RZ, RZ, UR8 ;  /* 0x00000008ff047e24 */ /* 0x000fe2000f8e00ff */
[----:B-----5:R-:W-:Y:S01]  /*77d0*/  MOV R7, UR7 ;  /* 0x0000000700077c02 */ /* 0x020fe20008000f00 */
[----:B------:R-:W-:Y:S01]  /*77e0*/  IMAD.U32 R6, RZ, RZ, UR6 ;  /* 0x00000006ff067e24 */ /* 0x000fe2000f8e00ff */
[----:B---3--:R-:W-:Y:S01]  /*77f0*/  MOV R11, UR5 ;  /* 0x00000005000b7c02 */ /* 0x008fe20008000f00 */
[----:B------:R-:W-:Y:S02]  /*7800*/  IMAD.U32 R10, RZ, RZ, UR4 ;  /* 0x00000004ff0a7e24 */ /* 0x000fe4000f8e00ff */
[----:B------:R-:W-:Y:S07]  /*7810*/  LEPC R20, `(.L_x_149) ;  /* 0x000000001014794e */ /* 0x000fee0000000000 */
[----:B--2-4-:R-:W-:Y:S05]  /*7820*/  CALL.ABS.NOINC R2 ;  /* 0x0000000002007343 */ /* 0x014fea0003c00000 */
.L_x_149:
[----:B------:R-:W-:Y:S01]  /*7830*/  ISETP.NE.AND P0, PT, R87, RZ, PT ;  /* 0x000000ff5700720c */ /* 0x000fe20003f05270 */
[----:B------:R-:W-:Y:S05]  /*7840*/  WARPSYNC.ALL ;  /* 0x0000000000007948 */ /* 0x000fea0003800000 */
[----:B------:R-:W-:Y:S01]  /*7850*/  R2UR UR4, R16 ;  /* 0x00000000100472ca */ /* 0x000fe200000e0000 */
[----:B------:R-:W-:Y:S01]  /*7860*/  BSSY.RECONVERGENT B0, `(.L_x_150) ;  /* 0x0000053000007945 */ /* 0x000fe20003800200 */
[C---:B----4-:R-:W-:Y:S02]  /*7870*/  SHF.L.U32 R20, R40.reuse, 0x10, RZ ;  /* 0x0000001028147819 */ /* 0x050fe400000006ff */
[----:B------:R-:W-:Y:S02]  /*7880*/  LOP3.LUT R34, R40, 0xffff0000, RZ, 0xc0, !PT ;  /* 0xffff000028227812 */ /* 0x000fe400078ec0ff */
[C---:B------:R-:W-:Y:S02]  /*7890*/  SHF.L.U32 R21, R41.reuse, 0x10, RZ ;  /* 0x0000001029157819 */ /* 0x040fe400000006ff */
[----:B------:R-:W-:Y:S02]  /*78a0*/  LOP3.LUT R36, R41, 0xffff0000, RZ, 0xc0, !PT ;  /* 0xffff000029247812 */ /* 0x000fe400078ec0ff */
[C---:B------:R-:W-:Y:S02]  /*78b0*/  SHF.L.U32 R37, R42.reuse, 0x10, RZ ;  /* 0x000000102a257819 */ /* 0x040fe400000006ff */
[----:B------:R-:W-:Y:S01]  /*78c0*/  LOP3.LUT R38, R42, 0xffff0000, RZ, 0xc0, !PT ;  /* 0xffff00002a267812 */ /* 0x000fe200078ec0ff */
[----:B------:R-:W3:Y:S01]  /*78d0*/  LDTM.x16 R4, tmem[UR4] ;  /* 0x00000004000479ee */ /* 0x000ee20008240000 */
[C---:B------:R-:W-:Y:S01]  /*78e0*/  SHF.L.U32 R39, R43.reuse, 0x10, RZ ;  /* 0x000000102b277819 */ /* 0x040fe200000006ff */
[----:B------:R-:W-:Y:S01]  /*78f0*/  NOP ;  /* 0x0000000000007918 */ /* 0x000fe20000000000 */
[----:B------:R-:W-:Y:S02]  /*7900*/  LOP3.LUT R40, R43, 0xffff0000, RZ, 0xc0, !PT ;  /* 0xffff00002b287812 */ /* 0x000fe400078ec0ff */
[C---:B------:R-:W-:Y:S02]  /*7910*/  SHF.L.U32 R41, R48.reuse, 0x10, RZ ;  /* 0x0000001030297819 */ /* 0x040fe400000006ff */
[----:B------:R-:W-:Y:S02]  /*7920*/  LOP3.LUT R43, R48, 0xffff0000, RZ, 0xc0, !PT ;  /* 0xffff0000302b7812 */ /* 0x000fe400078ec0ff */
[----:B------:R-:W-:Y:S02]  /*7930*/  IADD3 R79, PT, PT, R76, 0x320, RZ ;  /* 0x000003204c4f7810 */ /* 0x000fe40007ffe0ff */
[C---:B------:R-:W-:Y:S02]  /*7940*/  SHF.L.U32 R42, R49.reuse, 0x10, RZ ;  /* 0x00000010312a7819 */ /* 0x040fe400000006ff */
[----:B------:R-:W-:Y:S02]  /*7950*/  LOP3.LUT R44, R49, 0xffff0000, RZ, 0xc0, !PT ;  /* 0xffff0000312c7812 */ /* 0x000fe400078ec0ff */
[C---:B------:R-:W-:Y:S02]  /*7960*/  SHF.L.U32 R45, R50.reuse, 0x10, RZ ;  /* 0x00000010322d7819 */ /* 0x040fe400000006ff */
[----:B------:R-:W-:Y:S02]  /*7970*/  LOP3.LUT R46, R50, 0xffff0000, RZ, 0xc0, !PT ;  /* 0xffff0000322e7812 */ /* 0x000fe400078ec0ff */
[C---:B------:R-:W-:Y:S02]  /*7980*/  SHF.L.U32 R47, R51.reuse, 0x10, RZ ;  /* 0x00000010332f7819 */ /* 0x040fe400000006ff */
[----:B------:R-:W-:Y:S01]  /*7990*/  LOP3.LUT R48, R51, 0xffff0000, RZ, 0xc0, !PT ;  /* 0xffff000033307812 */ /* 0x000fe200078ec0ff */
[C---:B---3--:R-:W-:Y:S01]  /*79a0*/  FMUL R4, R32.reuse, R4 ;  /* 0x0000000420047220 */ /* 0x048fe20000400000 */
[C---:B------:R-:W-:Y:S01]  /*79b0*/  FMUL R5, R32.reuse, R5 ;  /* 0x0000000520057220 */ /* 0x040fe20000400000 */
[C---:B------:R-:W-:Y:S01]  /*79c0*/  FMUL R6, R32.reuse, R6 ;  /* 0x0000000620067220 */ /* 0x040fe20000400000 */
[C---:B------:R-:W-:Y:S01]  /*79d0*/  FMUL R7, R32.reuse, R7 ;  /* 0x0000000720077220 */ /* 0x040fe20000400000 */
[C---:B------:R-:W-:Y:S01]  /*79e0*/  FFMA R4, R35.reuse, R20, R4 ;  /* 0x0000001423047223 */ /* 0x040fe20000000004 */
        /* <DEDUP_REMOVED lines=17> */
[C---:B------:R-:W-:Y:S01]  /*7b00*/  FMUL R13, R32.reuse, R17 ;  /* 0x00000011200d7220 */ /* 0x040fe20000400000 */
[C---:B------:R-:W-:Y:S01]  /*7b10*/  FFMA R2, R35.reuse, R43, R2 ;  /* 0x0000002b23027223 */ /* 0x040fe20000000002 */
[C---:B------:R-:W-:Y:S01]  /*7b20*/  FFMA R3, R35.reuse, R42, R3 ;  /* 0x0000002a23037223 */ /* 0x040fe20000000003 */
[C---:B------:R-:W-:Y:S01]  /*7b30*/  FMUL R14, R32.reuse, R18 ;  /* 0x00000012200e7220 */ /* 0x040fe20000400000 */
[----:B------:R-:W-:Y:S01]  /*7b40*/  FFMA R15, R35, R44, R15 ;  /* 0x0000002c230f7223 */ /* 0x000fe2000000000f */
[----:B------:R-:W-:Y:S01]  /*7b50*/  FMUL R19, R32, R19 ;  /* 0x0000001320137220 */ /* 0x000fe20000400000 */
[----:B------:R-:W-:Y:S01]  /*7b60*/  F2FP.BF16.F32.PACK_AB R64, R5, R4 ;  /* 0x000000040540723e */ /* 0x000fe200000010ff */
[----:B------:R-:W-:Y:S01]  /*7b70*/  FFMA R12, R35, R45, R12 ;  /* 0x0000002d230c7223 */ /* 0x000fe2000000000c */
[----:B------:R-:W-:Y:S01]  /*7b80*/  F2FP.BF16.F32.PACK_AB R65, R7, R6 ;  /* 0x000000060741723e */ /* 0x000fe200000010ff */
[----:B------:R-:W-:Y:S01]  /*7b90*/  FFMA R13, R35, R46, R13 ;  /* 0x0000002e230d7223 */ /* 0x000fe2000000000d */
[----:B------:R-:W-:Y:S01]  /*7ba0*/  F2FP.BF16.F32.PACK_AB R66, R9, R8 ;  /* 0x000000080942723e */ /* 0x000fe200000010ff */
[----:B------:R-:W-:Y:S01]  /*7bb0*/  FFMA R14, R35, R47, R14 ;  /* 0x0000002f230e7223 */ /* 0x000fe2000000000e */
[----:B------:R-:W-:Y:S01]  /*7bc0*/  F2FP.BF16.F32.PACK_AB R67, R11, R10 ;  /* 0x0000000a0b43723e */ /* 0x000fe200000010ff */
[----:B------:R-:W-:Y:S01]  /*7bd0*/  FFMA R19, R35, R48, R19 ;  /* 0x0000003023137223 */ /* 0x000fe20000000013 */
[----:B------:R-:W-:Y:S02]  /*7be0*/  LOP3.LUT R17, R79, 0xfefffff8, RZ, 0xc0, !PT ;  /* 0xfefffff84f117812 */ /* 0x000fe400078ec0ff */
[----:B------:R-:W-:Y:S02]  /*7bf0*/  F2FP.BF16.F32.PACK_AB R76, R2, R0 ;  /* 0x00000000024c723e */ /* 0x000fe400000010ff */
[----:B------:R1:W-:Y:S01]  /*7c00*/  SYNCS.ARRIVE.TRANS64.RED.A1T0 RZ, [R17+URZ], RZ ;  /* 0x000000ff11ff79a7 */ /* 0x0003e200081004ff */
[----:B------:R1:W-:Y:S01]  /*7c10*/  STS.128 [R90+0x400], R64 ;  /* 0x000400405a007388 */ /* 0x0003e20000000c00 */
[----:B------:R-:W-:Y:S02]  /*7c20*/  F2FP.BF16.F32.PACK_AB R77, R15, R3 ;  /* 0x000000030f4d723e */ /* 0x000fe400000010ff */
[----:B------:R-:W-:Y:S02]  /*7c30*/  F2FP.BF16.F32.PACK_AB R78, R13, R12 ;  /* 0x0000000c0d4e723e */ /* 0x000fe400000010ff */
[----:B------:R-:W-:Y:S05]  /*7c40*/  F2FP.BF16.F32.PACK_AB R79, R19, R14 ;  /* 0x0000000e134f723e */ /* 0x000fea00000010ff */
[----:B------:R1:W-:Y:S01]  /*7c50*/  STS.128 [R89+0x410], R76 ;  /* 0x0004104c59007388 */ /* 0x0003e20000000c00 */
[----:B------:R-:W-:Y:S01]  /*7c60*/  @!PT LDS RZ, [RZ] ;  /* 0x00000000fffff984 */ /* 0x000fe20000000800 */
[----:B------:R-:W-:Y:S01]  /*7c70*/  @!PT LDS RZ, [RZ] ;  /* 0x00000000fffff984 */ /* 0x000fe20000000800 */
[----:B------:R-:W-:Y:S01]  /*7c80*/  @!PT LDS RZ, [RZ] ;  /* 0x00000000fffff984 */ /* 0x000fe20000000800 */
[----:B------:R-:W-:Y:S01]  /*7c90*/  @!PT LDS RZ, [RZ] ;  /* 0x00000000fffff984 */ /* 0x000fe20000000800 */
[----:B------:R3:W-:Y:S07]  /*7ca0*/  MEMBAR.ALL.CTA ;  /* 0x0000000000007992 */ /* 0x0007ee0000008000 */
[----:B---3--:R-:W3:Y:S02]  /*7cb0*/  FENCE.VIEW.ASYNC.S ;  /* 0x00000000000073c6 */ /* 0x008ee40000000000 */
[----:B---3--:R-:W-:Y:S06]  /*7cc0*/  BAR.SYNC.DEFER_BLOCKING 0x1, 0x80 ;  /* 0x0042000000007b1d */ /* 0x008fec0000010000 */
[----:B------:R-:W-:Y:S05]  /*7cd0*/  @P0 BRA `(.L_x_151) ;  /* 0x00000000002c0947 */ /* 0x000fea0003800000 */
[----:B------:R-:W-:Y:S01]  /*7ce0*/  R2UR UR12, R69 ;  /* 0x00000000450c72ca */ /* 0x000fe200000e0000 */
[----:B------:R-:W-:Y:S01]  /*7cf0*/  UIADD3 UR10, UP0, UPT, UR46, 0x680, URZ ;  /* 0x000006802e0a7890 */ /* 0x000fe2000ff1e0ff */
[----:B------:R-:W-:Y:S01]  /*7d00*/  R2UR UR9, R63 ;  /* 0x000000003f0972ca */ /* 0x000fe200000e0000 */
[----:B------:R-:W-:Y:S01]  /*7d10*/  UMOV UR7, UR36 ;  /* 0x0000002400077c82 */ /* 0x000fe20008000000 */
[----:B------:R-:W-:Y:S01]  /*7d20*/  R2UR UR8, R91 ;  /* 0x000000005b0872ca */ /* 0x000fe200000e0000 */
[----:B------:R-:W-:Y:S08]  /*7d30*/  UIADD3.X UR11, UPT, UPT, URZ, UR47, URZ, UP0, !UPT ;  /* 0x0000002fff0b7290 */ /* 0x000ff000087fe4ff */
[----:B------:R-:W-:Y:S02]  /*7d40*/  USHF.L.U32 UR5, UR12, 0x5, URZ ;  /* 0x000000050c057899 */ /* 0x000fe400080006ff */
[----:B------:R-:W-:Y:S02]  /*7d50*/  USHF.L.U32 UR6, UR9, 0x6, URZ ;  /* 0x0000000609067899 */ /* 0x000fe400080006ff */
[----:B------:R-:W-:Y:S09]  /*7d60*/  UIADD3 UR4, UPT, UPT, UR42, 0x400, UR8 ;  /* 0x000004002a047890 */ /* 0x000ff2000fffe008 */
[----:B------:R3:W-:Y:S02]  /*7d70*/  UTMASTG.3D [UR4], [UR10] ;  /* 0x000000040a0073b5 */ /* 0x0007e40008010000 */
[----:B---3--:R0:W-:Y:S02]  /*7d80*/  UTMACMDFLUSH ;  /* 0x00000000000079b7 */ /* 0x0081e40000000000 */
.L_x_151:
[----:B------:R-:W-:Y:S05]  /*7d90*/  BSYNC.RECONVERGENT B0 ;  /* 0x0000000000007941 */ /* 0x000fea0003800200 */
.L_x_150:
[----:B------:R-:W-:Y:S04]  /*7da0*/  BSSY.RECONVERGENT B0, `(.L_x_152) ;  /* 0x0000003000007945 */ /* 0x000fe80003800200 */
[----:B------:R-:W-:Y:S05]  /*7db0*/  @P0 BRA `(.L_x_153) ;  /* 0x0000000000040947 */ /* 0x000fea0003800000 */
[----:B------:R-:W-:Y:S04]  /*7dc0*/  DEPBAR.LE SB0, 0x0 ;  /* 0x000080000000791a */ /* 0x000fe80000000000 */
.L_x_153:
[----:B------:R-:W-:Y:S05]  /*7dd0*/  BSYNC.RECONVERGENT B0 ;  /* 0x0000000000007941 */ /* 0x000fea0003800200 */
.L_x_152:
[----:B------:R-:W-:Y:S01]  /*7de0*/  BAR.SYNC.DEFER_BLOCKING 0x1, 0x80 ;  /* 0x0042000000007b1d */ /* 0x000fe20000010000 */
[----:B------:R-:W-:Y:S01]  /*7df0*/  UIADD3 UR43, UPT, UPT, UR43, 0x1, URZ ;  /* 0x000000012b2b7890 */ /* 0x000fe2000fffe0ff */
[----:B------:R-:W-:Y:S02]  /*7e00*/  IADD3 R0, PT, PT, R30, 0x1, RZ ;  /* 0x000000011e007810 */ /* 0x000fe40007ffe0ff */
[----:B------:R-:W-:Y:S01]  /*7e10*/  IADD3 R81, PT, PT, R81, 0x1, RZ ;  /* 0x0000000151517810 */ /* 0x000fe20007ffe0ff */
[----:B------:R-:W-:Y:S09]  /*7e20*/  UISETP.NE.AND UP0, UPT, UR43, URZ, UPT ;  /* 0x000000ff2b00728c */ /* 0x000ff2000bf05270 */
[----:B------:R-:W-:Y:S05]  /*7e30*/  BRA.U !UP0, `(.L_x_154) ;  /* 0x0000000108287547 */ /* 0x000fea000b800000 */
[----:B------:R-:W-:Y:S01]  /*7e40*/  ISETP.NE.AND P0, PT, R93, RZ, PT ;  /* 0x000000ff5d00720c */ /* 0x000fe20003f05270 */
[----:B------:R-:W-:Y:S11]  /*7e50*/  IMAD.U32 R2, RZ, RZ, UR37 ;  /* 0x00000025ff027e24 */ /* 0x000ff6000f8e00ff */
[----:B------:R-:W-:Y:S01]  /*7e60*/  @!UPT UIADD3 URZ, UPT, UPT, URZ, URZ, URZ ;  /* 0x000000fffffff290 */ /* 0x000fe2000fffe0ff */
[C---:B------:R-:W-:Y:S01]  /*7e70*/  @P0 LEA R3, R80.reuse, UR42, 0x3 ;  /* 0x0000002a50030c11 */ /* 0x040fe2000f8e18ff */
[----:B------:R-:W-:Y:S04]  /*7e80*/  VIADD R80, R80, 0x1 ;  /* 0x0000000150507836 */ /* 0x000fe80000000000 */
[----:B------:R-:W-:Y:S05]  /*7e90*/  @P0 VIADD R3, R3, 0x2c0 ;  /* 0x000002c003030836 */ /* 0x000fea0000000000 */
[----:B------:R-:W-:Y:S04]  /*7ea0*/  @P0 PRMT R2, R2, 0x654, R3 ;  /* 0x0000065402020816 */ /* 0x000fe80000000003 */
[----:B------:R3:W-:Y:S01]  /*7eb0*/  @P0 SYNCS.ARRIVE.TRANS64.RED.A1T0 RZ, [R2+URZ], RZ ;  /* 0x000000ff02ff09a7 */ /* 0x0007e200081004ff */
[C---:B------:R-:W-:Y:S04]  /*7ec0*/  ISETP.NE.AND P0, PT, R80.reuse, 0x2, PT ;  /* 0x000000025000780c */ /* 0x040fe80003f05270 */
[----:B------:R-:W-:Y:S09]  /*7ed0*/  SEL R80, R80, RZ, P0 ;  /* 0x000000ff50507207 */ /* 0x000ff20000000000 */
.L_x_154:
[----:B------:R-:W-:Y:S01]  /*7ee0*/  ISETP.NE.AND P3, PT, R88, RZ, PT ;  /* 0x000000ff5800720c */ /* 0x000fe20003f65270 */
[----:B------:R-:W-:Y:S01]  /*7ef0*/  IMAD.IADD R69, R29, 0x1, R62 ;  /* 0x000000011d457824 */ /* 0x000fe200078e023e */
[----:B------:R-:W-:Y:S01]  /*7f00*/  ISETP.NE.AND P0, PT, R92, 0x2, PT ;  /* 0x000000025c00780c */ /* 0x000fe20003f05270 */
[----:B------:R-:W-:Y:S01]  /*7f10*/  IMAD.IADD R63, R31, 0x1, R68 ;  /* 0x000000011f3f7824 */ /* 0x000fe200078e0244 */
[----:B------:R-:W-:Y:S02]  /*7f20*/  ISETP.NE.AND P1, PT, R0, 0x4, PT ;  /* 0x000000040000780c */ /* 0x000fe40003f25270 */
[----:B------:R-:W-:Y:S02]  /*7f30*/  ISETP.NE.AND P2, PT, R81, 0x2, PT ;  /* 0x000000025100780c */ /* 0x000fe40003f45270 */
[----:B------:R-:W-:Y:S02]  /*7f40*/  SEL R5, RZ, 0x1, P0 ;  /* 0x00000001ff057807 */ /* 0x000fe40000000000 */
[----:B---3--:R-:W-:Y:S02]  /*7f50*/  SEL R2, RZ, 0x1, P1 ;  /* 0x00000001ff027807 */ /* 0x008fe40000800000 */
[----:B------:R-:W-:Y:S02]  /*7f60*/  SEL R3, RZ, 0x1, P2 ;  /* 0x00000001ff037807 */ /* 0x000fe40001000000 */
[----:B------:R-:W-:Y:S02]  /*7f70*/  @P3 R2UR UR36, R75 ;  /* 0x000000004b2432ca */ /* 0x000fe400000e0000 */
[----:B------:R-:W-:Y:S02]  /*7f80*/  LOP3.LUT R82, R82, R5, RZ, 0x3c, !PT ;  /* 0x0000000552527212 */ /* 0x000fe400078e3cff */
[----:B------:R-:W-:Y:S02]  /*7f90*/  LOP3.LUT R83, R83, R2, RZ, 0x3c, !PT ;  /* 0x0000000253537212 */ /* 0x000fe400078e3cff */
[----:B------:R-:W-:Y:S02]  /*7fa0*/  LOP3.LUT R84, R84, R3, RZ, 0x3c, !PT ;  /* 0x0000000354547212 */ /* 0x000fe400078e3cff */
[----:B------:R-:W-:Y:S02]  /*7fb0*/  SEL R92, R92, RZ, P0 ;  /* 0x000000ff5c5c7207 */ /* 0x000fe40000000000 */
[----:B------:R-:W-:Y:S02]  /*7fc0*/  SEL R30, R0, RZ, P1 ;  /* 0x000000ff001e7207 */ /* 0x000fe40000800000 */
[----:B------:R-:W-:Y:S01]  /*7fd0*/  SEL R81, R81, RZ, P2 ;  /* 0x000000ff51517207 */ /* 0x000fe20001000000 */
[----:B------:R-:W-:Y:S06]  /*7fe0*/  @P3 BRA `(.L_x_155) ;  /* 0xffffffe8009c3947 */ /* 0x000fec000383ffff */
[----:B------:R-:W-:-:S09]  /*7ff0*/  UISETP.NE.AND UP0, UPT, UR45, URZ, UPT ;  /* 0x000000ff2d00728c */ /* 0x000fd2000bf05270 */
[----:B------:R-:W-:Y:S05]  /*8000*/  BRA.U !UP0, `(.L_x_156) ;  /* 0x0000000108487547 */ /* 0x000fea000b800000 */
[----:B------:R-:W3:Y:S02]  /*8010*/  LDCU.64 UR4, c[0x0][0x890] ;  /* 0x00011200ff0477ac */ /* 0x000ee40008000a00 */
[----:B---3--:R-:W-:-:S04]  /*8020*/  UISETP.NE.U32.AND UP0, UPT, UR4, URZ, UPT ;  /* 0x000000ff0400728c */ /* 0x008fc8000bf05070 */
[----:B------:R-:W-:-:S09]  /*8030*/  UISETP.NE.AND.EX UP0, UPT, UR5, URZ, UPT, UP0 ;  /* 0x000000ff0500728c */ /* 0x000fd2000bf05300 */
[----:B------:R-:W-:Y:S05]  /*8040*/  BRA.U UP0, `(.L_x_157) ;  /* 0x00000001000c7547 */ /* 0x000fea000b800000 */
[----:B------:R-:W-:-:S13]  /*8050*/  FSETP.NEU.AND P0, PT, R35, RZ, PT ;  /* 0x000000ff2300720b */ /* 0x000fda0003f0d000 */
[----:B------:R-:W-:Y:S05]  /*8060*/  @!P0 EXIT ;  /* 0x000000000000894d */ /* 0x000fea0003800000 */
[----:B------:R-:W-:Y:S05]  /*8070*/  BRA `(.L_x_156) ;  /* 0x00000000002c7947 */ /* 0x000fea0003800000 */
.L_x_157:
[----:B------:R-:W-:Y:S01]  /*8080*/  LOP3.LUT P0, RZ, R70, 0xff, RZ, 0xc0, !PT ;  /* 0x000000ff46ff7812 */ /* 0x000fe2000780c0ff */
[----:B------:R-:W-:-:S12]  /*8090*/  BSSY.RECONVERGENT B0, `(.L_x_156) ;  /* 0x0000009000007945 */ /* 0x000fd80003800200 */
[----:B------:R-:W-:Y:S05]  /*80a0*/  @P0 BRA `(.L_x_158) ;  /* 0x0000000000140947 */ /* 0x000fea0003800000 */
[----:B------:R-:W3:Y:S02]  /*80b0*/  LDCU.64 UR4, c[0x0][0x888] ;  /* 0x00011100ff0477ac */ /* 0x000ee40008000a00 */
[----:B---3--:R-:W-:-:S04]  /*80c0*/  ISETP.NE.U32.AND P0, PT, RZ, UR4, PT ;  /* 0x00000004ff007c0c */ /* 0x008fc8000bf05070 */
[----:B------:R-:W-:-:S13]  /*80d0*/  ISETP.NE.AND.EX P0, PT, RZ, UR5, PT, P0 ;  /* 0x00000005ff007c0c */ /* 0x000fda000bf05300 */
[----:B------:R-:W-:Y:S05]  /*80e0*/  @!P0 EXIT ;  /* 0x000000000000894d */ /* 0x000fea0003800000 */
[----:B------:R-:W-:Y:S05]  /*80f0*/  BRA `(.L_x_159) ;  /* 0x0000000000087947 */ /* 0x000fea0003800000 */
.L_x_158:
[----:B------:R-:W-:-:S13]  /*8100*/  FSETP.NEU.AND P0, PT, R35, RZ, PT ;  /* 0x000000ff2300720b */ /* 0x000fda0003f0d000 */
[----:B------:R-:W-:Y:S05]  /*8110*/  @!P0 EXIT ;  /* 0x000000000000894d */ /* 0x000fea0003800000 */
.L_x_159:
[----:B------:R-:W-:Y:S05]  /*8120*/  BSYNC.RECONVERGENT B0 ;  /* 0x0000000000007941 */ /* 0x000fea0003800200 */
.L_x_156:
[----:B------:R-:W-:-:S04]  /*8130*/  DEPBAR.LE SB0, 0x0 ;  /* 0x000080000000791a */ /* 0x000fc80000000000 */
[----:B------:R-:W-:Y:S05]  /*8140*/  EXIT ;  /* 0x000000000000794d */ /* 0x000fea0003800000 */
.L_x_25:
[----:B--2---:R2:W4:Y:S02]  /*8150*/  SYNCS.PHASECHK.TRANS64.TRYWAIT P0, [R3+URZ+0x350], R2 ;  /* 0x00035002030075a7 */ /* 0x00452400080011ff */
[----:B----4-:R-:W-:Y:S05]  /*8160*/  @!P0 NANOSLEEP.SYNCS 0x989680 ;  /* 0x009896800000895d */ /* 0x010fea0003900000 */
[----:B------:R-:W4:Y:S02]  /*8170*/  @!P0 SYNCS.PHASECHK.TRANS64 P0, [R3+URZ+0x350], R2 ;  /* 0x00035002030085a7 */ /* 0x000f2400080010ff */
[----:B----4-:R-:W-:Y:S05]  /*8180*/  @!P0 BRA `(.L_x_25) ;  /* 0xfffffffc00f08947 */ /* 0x010fea000383ffff */
[----:B------:R-:W-:Y:S05]  /*8190*/  BRA `(.L_x_160) ;  /* 0xffffff9800d47947 */ /* 0x000fea000383ffff */
.L_x_28:
[----:B-1----:R-:W-:-:S07]  /*81a0*/  MOV R2, UR33 ;  /* 0x0000002100027c02 */ /* 0x002fce0008000f00 */
.L_x_161:
[----:B-1----:R1:W2:Y:S02]  /*81b0*/  SYNCS.PHASECHK.TRANS64.TRYWAIT P0, [R2+URZ+0x158], R5 ;  /* 0x00015805020075a7 */ /* 0x0022a400080011ff */
[----:B--2---:R-:W-:Y:S05]  /*81c0*/  @!P0 NANOSLEEP.SYNCS 0x989680 ;  /* 0x009896800000895d */ /* 0x004fea0003900000 */
[----:B------:R-:W2:Y:S02]  /*81d0*/  @!P0 SYNCS.PHASECHK.TRANS64 P0, [R2+URZ+0x158], R5 ;  /* 0x00015805020085a7 */ /* 0x000ea400080010ff */
[----:B--2---:R-:W-:Y:S05]  /*81e0*/  @!P0 BRA `(.L_x_161) ;  /* 0xfffffffc00f08947 */ /* 0x004fea000383ffff */
[----:B------:R-:W-:Y:S05]  /*81f0*/  BRA `(.L_x_27) ;  /* 0xffffff9c003c7947 */ /* 0x000fea000383ffff */
.L_x_35:
[----:B-1----:R-:W-:-:S07]  /*8200*/  MOV R2, UR17 ;  /* 0x0000001100027c02 */ /* 0x002fce0008000f00 */
.L_x_162:
[----:B-1----:R1:W2:Y:S02]  /*8210*/  SYNCS.PHASECHK.TRANS64.TRYWAIT P0, [R2+URZ+0x158], R5 ;  /* 0x00015805020075a7 */ /* 0x0022a400080011ff */
[----:B--2---:R-:W-:Y:S05]  /*8220*/  @!P0 NANOSLEEP.SYNCS 0x989680 ;  /* 0x009896800000895d */ /* 0x004fea0003900000 */
[----:B------:R-:W2:Y:S02]  /*8230*/  @!P0 SYNCS.PHASECHK.TRANS64 P0, [R2+URZ+0x158], R5 ;  /* 0x00015805020085a7 */ /* 0x000ea400080010ff */
[----:B--2---:R-:W-:Y:S05]  /*8240*/  @!P0 BRA `(.L_x_162) ;  /* 0xfffffffc00f08947 */ /* 0x004fea000383ffff */
[----:B------:R-:W-:Y:S05]  /*8250*/  BRA `(.L_x_34) ;  /* 0xffffff9c00f87947 */ /* 0x000fea000383ffff */
.L_x_40:
[----:B-1----:R1:W2:Y:S02]  /*8260*/  SYNCS.PHASECHK.TRANS64.TRYWAIT P0, [R2+URZ+0x2e0], R3 ;  /* 0x0002e003020075a7 */ /* 0x0022a400080011ff */
[----:B--2---:R-:W-:Y:S05]  /*8270*/  @!P0 NANOSLEEP.SYNCS 0x989680 ;  /* 0x009896800000895d */ /* 0x004fea0003900000 */
[----:B------:R-:W2:Y:S02]  /*8280*/  @!P0 SYNCS.PHASECHK.TRANS64 P0, [R2+URZ+0x2e0], R3 ;  /* 0x0002e003020085a7 */ /* 0x000ea400080010ff */
[----:B--2---:R-:W-:Y:S05]  /*8290*/  @!P0 BRA `(.L_x_40) ;  /* 0xfffffffc00f08947 */ /* 0x004fea000383ffff */
[----:B------:R-:W-:Y:S05]  /*82a0*/  BRA `(.L_x_163) ;  /* 0xffffffa0009c7947 */ /* 0x000fea000383ffff */
.L_x_44:
[----:B---3--:R-:W-:-:S07]  /*82b0*/  MOV R0, UR5 ;  /* 0x0000000500007c02 */ /* 0x008fce0008000f00 */
.L_x_164:
[----:B-1----:R1:W2:Y:S02]  /*82c0*/  SYNCS.PHASECHK.TRANS64.TRYWAIT P0, [R0+URZ], R3 ;  /* 0x00000003000075a7 */ /* 0x0022a400080011ff */
[----:B--2---:R-:W-:Y:S05]  /*82d0*/  @!P0 NANOSLEEP.SYNCS 0x989680 ;  /* 0x009896800000895d */ /* 0x004fea0003900000 */
[----:B------:R-:W2:Y:S02]  /*82e0*/  @!P0 SYNCS.PHASECHK.TRANS64 P0, [R0+URZ], R3 ;  /* 0x00000003000085a7 */ /* 0x000ea400080010ff */
[----:B--2---:R-:W-:Y:S05]  /*82f0*/  @!P0 BRA `(.L_x_164) ;  /* 0xfffffffc00f08947 */ /* 0x004fea000383ffff */
[----:B------:R-:W-:Y:S05]  /*8300*/  BRA `(.L_x_165) ;  /* 0xffffffa8000c7947 */ /* 0x000fea000383ffff */
.L_x_45:
[----:B---3--:R-:W-:-:S07]  /*8310*/  MOV R0, UR5 ;  /* 0x0000000500007c02 */ /* 0x008fce0008000f00 */
.L_x_166:
[----:B-1----:R1:W2:Y:S02]  /*8320*/  SYNCS.PHASECHK.TRANS64.TRYWAIT P0, [R0+URZ], R3 ;  /* 0x00000003000075a7 */ /* 0x0022a400080011ff */
[----:B--2---:R-:W-:Y:S05]  /*8330*/  @!P0 NANOSLEEP.SYNCS 0x989680 ;  /* 0x009896800000895d */ /* 0x004fea0003900000 */
[----:B------:R-:W2:Y:S02]  /*8340*/  @!P0 SYNCS.PHASECHK.TRANS64 P0, [R0+URZ], R3 ;  /* 0x00000003000085a7 */ /* 0x000ea400080010ff */
[----:B--2---:R-:W-:Y:S05]  /*8350*/  @!P0 BRA `(.L_x_166) ;  /* 0xfffffffc00f08947 */ /* 0x004fea000383ffff */
[----:B------:R-:W-:Y:S05]  /*8360*/  BRA `(.L_x_167) ;  /* 0xffffffa800187947 */ /* 0x000fea000383ffff */
.L_x_46:
[----:B---3--:R-:W-:-:S07]  /*8370*/  MOV R0, UR5 ;  /* 0x0000000500007c02 */ /* 0x008fce0008000f00 */
.L_x_168:
[----:B-1----:R1:W2:Y:S02]  /*8380*/  SYNCS.PHASECHK.TRANS64.TRYWAIT P0, [R0+URZ], R3 ;  /* 0x00000003000075a7 */ /* 0x0022a400080011ff */
[----:B--2---:R-:W-:Y:S05]  /*8390*/  @!P0 NANOSLEEP.SYNCS 0x989680 ;  /* 0x009896800000895d */ /* 0x004fea0003900000 */
[----:B------:R-:W2:Y:S02]  /*83a0*/  @!P0 SYNCS.PHASECHK.TRANS64 P0, [R0+URZ], R3 ;  /* 0x00000003000085a7 */ /* 0x000ea400080010ff */
[----:B--2---:R-:W-:Y:S05]  /*83b0*/  @!P0 BRA `(.L_x_168) ;  /* 0xfffffffc00f08947 */ /* 0x004fea000383ffff */
[----:B------:R-:W-:Y:S05]  /*83c0*/  BRA `(.L_x_169) ;  /* 0xffffffa800247947 */ /* 0x000fea000383ffff */
.L_x_47:
[----:B---3--:R-:W-:-:S07]  /*83d0*/  MOV R0, UR5 ;  /* 0x0000000500007c02 */ /* 0x008fce0008000f00 */
.L_x_170:
[----:B-1----:R1:W2:Y:S02]  /*83e0*/  SYNCS.PHASECHK.TRANS64.TRYWAIT P0, [R0+URZ], R3 ;  /* 0x00000003000075a7 */ /* 0x0022a400080011ff */
[----:B--2---:R-:W-:Y:S05]  /*83f0*/  @!P0 NANOSLEEP.SYNCS 0x989680 ;  /* 0x009896800000895d */ /* 0x004fea0003900000 */
[----:B------:R-:W2:Y:S02]  /*8400*/  @!P0 SYNCS.PHASECHK.TRANS64 P0, [R0+URZ], R3 ;  /* 0x00000003000085a7 */ /* 0x000ea400080010ff */
[----:B--2---:R-:W-:Y:S05]  /*8410*/  @!P0 BRA `(.L_x_170) ;  /* 0xfffffffc00f08947 */ /* 0x004fea000383ffff */
[----:B------:R-:W-:Y:S05]  /*8420*/  BRA `(.L_x_171) ;  /* 0xffffffa800307947 */ /* 0x000fea000383ffff */
.L_x_48:
[----:B---3--:R-:W-:-:S07]  /*8430*/  MOV R0, UR5 ;  /* 0x0000000500007c02 */ /* 0x008fce0008000f00 */
.L_x_172:
[----:B-1----:R1:W2:Y:S02]  /*8440*/  SYNCS.PHASECHK.TRANS64.TRYWAIT P0, [R0+URZ], R3 ;  /* 0x00000003000075a7 */ /* 0x0022a400080011ff */
[----:B--2---:R-:W-:Y:S05]  /*8450*/  @!P0 NANOSLEEP.SYNCS 0x989680 ;  /* 0x009896800000895d */ /* 0x004fea0003900000 */
[----:B------:R-:W2:Y:S02]  /*8460*/  @!P0 SYNCS.PHASECHK.TRANS64 P0, [R0+URZ], R3 ;  /* 0x00000003000085a7 */ /* 0x000ea400080010ff */
[----:B--2---:R-:W-:Y:S05]  /*8470*/  @!P0 BRA `(.L_x_172) ;  /* 0xfffffffc00f08947 */ /* 0x004fea000383ffff */
[----:B------:R-:W-:Y:S05]  /*8480*/  BRA `(.L_x_173) ;  /* 0xffffffa8003c7947 */ /* 0x000fea000383ffff */
.L_x_49:
[----:B---3--:R-:W-:-:S07]  /*8490*/  MOV R0, UR5 ;  /* 0x0000000500007c02 */ /* 0x008fce0008000f00 */
.L_x_174:
[----:B-1----:R1:W2:Y:S02]  /*84a0*/  SYNCS.PHASECHK.TRANS64.TRYWAIT P0, [R0+URZ], R3 ;  /* 0x00000003000075a7 */ /* 0x0022a400080011ff */
[----:B--2---:R-:W-:Y:S05]  /*84b0*/  @!P0 NANOSLEEP.SYNCS 0x989680 ;  /* 0x009896800000895d */ /* 0x004fea0003900000 */
[----:B------:R-:W2:Y:S02]  /*84c0*/  @!P0 SYNCS.PHASECHK.TRANS64 P0, [R0+URZ], R3 ;  /* 0x00000003000085a7 */ /* 0x000ea400080010ff */
[----:B--2---:R-:W-:Y:S05]  /*84d0*/  @!P0 BRA `(.L_x_174) ;  /* 0xfffffffc00f08947 */ /* 0x004fea000383ffff */
[----:B------:R-:W-:Y:S05]  /*84e0*/  BRA `(.L_x_175) ;  /* 0xffffffa800487947 */ /* 0x000fea000383ffff */
.L_x_50:
[----:B---3--:R-:W-:-:S07]  /*84f0*/  MOV R0, UR5 ;  /* 0x0000000500007c02 */ /* 0x008fce0008000f00 */
.L_x_176:
[----:B-1----:R1:W2:Y:S02]  /*8500*/  SYNCS.PHASECHK.TRANS64.TRYWAIT P0, [R0+URZ], R3 ;  /* 0x00000003000075a7 */ /* 0x0022a400080011ff */
[----:B--2---:R-:W-:Y:S05]  /*8510*/  @!P0 NANOSLEEP.SYNCS 0x989680 ;  /* 0x009896800000895d */ /* 0x004fea0003900000 */
[----:B------:R-:W2:Y:S02]  /*8520*/  @!P0 SYNCS.PHASECHK.TRANS64 P0, [R0+URZ], R3 ;  /* 0x00000003000085a7 */ /* 0x000ea400080010ff */
[----:B--2---:R-:W-:Y:S05]  /*8530*/  @!P0 BRA `(.L_x_176) ;  /* 0xfffffffc00f08947 */ /* 0x004fea000383ffff */
[----:B------:R-:W-:Y:S05]  /*8540*/  BRA `(.L_x_177) ;  /* 0xffffffa800547947 */ /* 0x000fea000383ffff */
.L_x_51:
[----:B---3--:R-:W-:-:S07]  /*8550*/  MOV R0, UR5 ;  /* 0x0000000500007c02 */ /* 0x008fce0008000f00 */
.L_x_178:
[----:B-1----:R1:W2:Y:S02]  /*8560*/  SYNCS.PHASECHK.TRANS64.TRYWAIT P0, [R0+URZ], R3 ;  /* 0x00000003000075a7 */ /* 0x0022a400080011ff */
[----:B--2---:R-:W-:Y:S05]  /*8570*/  @!P0 NANOSLEEP.SYNCS 0x989680 ;  /* 0x009896800000895d */ /* 0x004fea0003900000 */
[----:B------:R-:W2:Y:S02]  /*8580*/  @!P0 SYNCS.PHASECHK.TRANS64 P0, [R0+URZ], R3 ;  /* 0x00000003000085a7 */ /* 0x000ea400080010ff */
[----:B--2---:R-:W-:Y:S05]  /*8590*/  @!P0 BRA `(.L_x_178) ;  /* 0xfffffffc00f08947 */ /* 0x004fea000383ffff */
[----:B------:R-:W-:Y:S05]  /*85a0*/  BRA `(.L_x_179) ;  /* 0xffffffa800607947 */ /* 0x000fea000383ffff */
.L_x_52:
[----:B---3--:R-:W-:-:S07]  /*85b0*/  MOV R0, UR5 ;  /* 0x0000000500007c02 */ /* 0x008fce0008000f00 */
.L_x_180:
[----:B-1----:R1:W2:Y:S02]  /*85c0*/  SYNCS.PHASECHK.TRANS64.TRYWAIT P0, [R0+URZ], R3 ;  /* 0x00000003000075a7 */ /* 0x0022a400080011ff */
[----:B--2---:R-:W-:Y:S05]  /*85d0*/  @!P0 NANOSLEEP.SYNCS 0x989680 ;  /* 0x009896800000895d */ /* 0x004fea0003900000 */
[----:B------:R-:W2:Y:S02]  /*85e0*/  @!P0 SYNCS.PHASECHK.TRANS64 P0, [R0+URZ], R3 ;  /* 0x00000003000085a7 */ /* 0x000ea400080010ff */
[----:B--2---:R-:W-:Y:S05]  /*85f0*/  @!P0 BRA `(.L_x_180) ;  /* 0xfffffffc00f08947 */ /* 0x004fea000383ffff */
[----:B------:R-:W-:Y:S05]  /*8600*/  BRA `(.L_x_181) ;  /* 0xffffffa8006c7947 */ /* 0x000fea000383ffff */
.L_x_53:
[----:B---3--:R-:W-:-:S07]  /*8610*/  MOV R0, UR5 ;  /* 0x0000000500007c02 */ /* 0x008fce0008000f00 */
.L_x_182:
[----:B-1----:R1:W2:Y:S02]  /*8620*/  SYNCS.PHASECHK.TRANS64.TRYWAIT P0, [R0+URZ], R3 ;  /* 0x00000003000075a7 */ /* 0x0022a400080011ff */
[----:B--2---:R-:W-:Y:S05]  /*8630*/  @!P0 NANOSLEEP.SYNCS 0x989680 ;  /* 0x009896800000895d */ /* 0x004fea0003900000 */
[----:B------:R-:W2:Y:S02]  /*8640*/  @!P0 SYNCS.PHASECHK.TRANS64 P0, [R0+URZ], R3 ;  /* 0x00000003000085a7 */ /* 0x000ea400080010ff */
[----:B--2---:R-:W-:Y:S05]  /*8650*/  @!P0 BRA `(.L_x_182) ;  /* 0xfffffffc00f08947 */ /* 0x004fea000383ffff */
[----:B------:R-:W-:Y:S05]  /*8660*/  BRA `(.L_x_183) ;  /* 0xffffffa800787947 */ /* 0x000fea000383ffff */
.L_x_54:
[----:B---3--:R-:W-:-:S07]  /*8670*/  MOV R0, UR5 ;  /* 0x0000000500007c02 */ /* 0x008fce0008000f00 */
.L_x_184:
[----:B-1----:R1:W2:Y:S02]  /*8680*/  SYNCS.PHASECHK.TRANS64.TRYWAIT P0, [R0+URZ], R3 ;  /* 0x00000003000075a7 */ /* 0x0022a400080011ff */
[----:B--2---:R-:W-:Y:S05]  /*8690*/  @!P0 NANOSLEEP.SYNCS 0x989680 ;  /* 0x009896800000895d */ /* 0x004fea0003900000 */
[----:B------:R-:W2:Y:S02]  /*86a0*/  @!P0 SYNCS.PHASECHK.TRANS64 P0, [R0+URZ], R3 ;  /* 0x00000003000085a7 */ /* 0x000ea400080010ff */
[----:B--2---:R-:W-:Y:S05]  /*86b0*/  @!P0 BRA `(.L_x_184) ;  /* 0xfffffffc00f08947 */ /* 0x004fea000383ffff */
[----:B------:R-:W-:Y:S05]  /*86c0*/  BRA `(.L_x_185) ;  /* 0xffffffa800847947 */ /* 0x000fea000383ffff */
.L_x_55:
[----:B---3--:R-:W-:-:S07]  /*86d0*/  MOV R0, UR5 ;  /* 0x0000000500007c02 */ /* 0x008fce0008000f00 */
.L_x_186:
[----:B-1----:R1:W2:Y:S02]  /*86e0*/  SYNCS.PHASECHK.TRANS64.TRYWAIT P0, [R0+URZ], R3 ;  /* 0x00000003000075a7 */ /* 0x0022a400080011ff */
[----:B--2---:R-:W-:Y:S05]  /*86f0*/  @!P0 NANOSLEEP.SYNCS 0x989680 ;  /* 0x009896800000895d */ /* 0x004fea0003900000 */
[----:B------:R-:W2:Y:S02]  /*8700*/  @!P0 SYNCS.PHASECHK.TRANS64 P0, [R0+URZ], R3 ;  /* 0x00000003000085a7 */ /* 0x000ea400080010ff */
[----:B--2---:R-:W-:Y:S05]  /*8710*/  @!P0 BRA `(.L_x_186) ;  /* 0xfffffffc00f08947 */ /* 0x004fea000383ffff */
[----:B------:R-:W-:Y:S05]  /*8720*/  BRA `(.L_x_187) ;  /* 0xffffffa800907947 */ /* 0x000fea000383ffff */
.L_x_56:
[----:B---3--:R-:W-:-:S07]  /*8730*/  MOV R0, UR5 ;  /* 0x0000000500007c02 */ /* 0x008fce0008000f00 */
.L_x_188:
[----:B-1----:R1:W2:Y:S02]  /*8740*/  SYNCS.PHASECHK.TRANS64.TRYWAIT P0, [R0+URZ], R3 ;  /* 0x00000003000075a7 */ /* 0x0022a400080011ff */
[----:B--2---:R-:W-:Y:S05]  /*8750*/  @!P0 NANOSLEEP.SYNCS 0x989680 ;  /* 0x009896800000895d */ /* 0x004fea0003900000 */
[----:B------:R-:W2:Y:S02]  /*8760*/  @!P0 SYNCS.PHASECHK.TRANS64 P0, [R0+URZ], R3 ;  /* 0x00000003000085a7 */ /* 0x000ea400080010ff */
[----:B--2---:R-:W-:Y:S05]  /*8770*/  @!P0 BRA `(.L_x_188) ;  /* 0xfffffffc00f08947 */ /* 0x004fea000383ffff */
[----:B------:R-:W-:Y:S05]  /*8780*/  BRA `(.L_x_189) ;  /* 0xffffffa8009c7947 */ /* 0x000fea000383ffff */
.L_x_57:
[----:B---3--:R-:W-:-:S07]  /*8790*/  MOV R0, UR5 ;  /* 0x0000000500007c02 */ /* 0x008fce0008000f00 */
.L_x_190:
[----:B-1----:R1:W2:Y:S02]  /*87a0*/  SYNCS.PHASECHK.TRANS64.TRYWAIT P0, [R0+URZ], R3 ;  /* 0x00000003000075a7 */ /* 0x0022a400080011ff */
[----:B--2---:R-:W-:Y:S05]  /*87b0*/  @!P0 NANOSLEEP.SYNCS 0x989680 ;  /* 0x009896800000895d */ /* 0x004fea0003900000 */
[----:B------:R-:W2:Y:S02]  /*87c0*/  @!P0 SYNCS.PHASECHK.TRANS64 P0, [R0+URZ], R3 ;  /* 0x00000003000085a7 */ /* 0x000ea400080010ff */
[----:B--2---:R-:W-:Y:S05]  /*87d0*/  @!P0 BRA `(.L_x_190) ;  /* 0xfffffffc00f08947 */ /* 0x004fea000383ffff */
[----:B------:R-:W-:Y:S05]  /*87e0*/  BRA `(.L_x_191) ;  /* 0xffffffa800a87947 */ /* 0x000fea000383ffff */
.L_x_58:
[----:B---3--:R-:W-:-:S07]  /*87f0*/  MOV R0, UR5 ;  /* 0x0000000500007c02 */ /* 0x008fce0008000f00 */
.L_x_192:
[----:B-1----:R1:W2:Y:S02]  /*8800*/  SYNCS.PHASECHK.TRANS64.TRYWAIT P0, [R0+URZ], R3 ;  /* 0x00000003000075a7 */ /* 0x0022a400080011ff */
[----:B--2---:R-:W-:Y:S05]  /*8810*/  @!P0 NANOSLEEP.SYNCS 0x989680 ;  /* 0x009896800000895d */ /* 0x004fea0003900000 */
[----:B------:R-:W2:Y:S02]  /*8820*/  @!P0 SYNCS.PHASECHK.TRANS64 P0, [R0+URZ], R3 ;  /* 0x00000003000085a7 */ /* 0x000ea400080010ff */
[----:B--2---:R-:W-:Y:S05]  /*8830*/  @!P0 BRA `(.L_x_192) ;  /* 0xfffffffc00f08947 */ /* 0x004fea000383ffff */
[----:B------:R-:W-:Y:S05]  /*8840*/  BRA `(.L_x_193) ;  /* 0xffffffa800b47947 */ /* 0x000fea000383ffff */
.L_x_59:
[----:B---3--:R-:W-:-:S07]  /*8850*/  MOV R0, UR5 ;  /* 0x0000000500007c02 */ /* 0x008fce0008000f00 */
.L_x_194:
[----:B-1----:R1:W2:Y:S02]  /*8860*/  SYNCS.PHASECHK.TRANS64.TRYWAIT P0, [R0+URZ], R3 ;  /* 0x00000003000075a7 */ /* 0x0022a400080011ff */
[----:B--2---:R-:W-:Y:S05]  /*8870*/  @!P0 NANOSLEEP.SYNCS 0x989680 ;  /* 0x009896800000895d */ /* 0x004fea0003900000 */
[----:B------:R-:W2:Y:S02]  /*8880*/  @!P0 SYNCS.PHASECHK.TRANS64 P0, [R0+URZ], R3 ;  /* 0x00000003000085a7 */ /* 0x000ea400080010ff */
[----:B--2---:R-:W-:Y:S05]  /*8890*/  @!P0 BRA `(.L_x_194) ;  /* 0xfffffffc00f08947 */ /* 0x004fea000383ffff */
[----:B------:R-:W-:Y:S05]  /*88a0*/  BRA `(.L_x_195) ;  /* 0xffffffa800c07947 */ /* 0x000fea000383ffff */
.L_x_60:
[----:B---3--:R-:W-:-:S07]  /*88b0*/  MOV R0, UR5 ;  /* 0x0000000500007c02 */ /* 0x008fce0008000f00 */
.L_x_196:
[----:B-1----:R1:W2:Y:S02]  /*88c0*/  SYNCS.PHASECHK.TRANS64.TRYWAIT P0, [R0+URZ], R3 ;  /* 0x00000003000075a7 */ /* 0x0022a400080011ff */
[----:B--2---:R-:W-:Y:S05]  /*88d0*/  @!P0 NANOSLEEP.SYNCS 0x989680 ;  /* 0x009896800000895d */ /* 0x004fea0003900000 */
[----:B------:R-:W2:Y:S02]  /*88e0*/  @!P0 SYNCS.PHASECHK.TRANS64 P0, [R0+URZ], R3 ;  /* 0x00000003000085a7 */ /* 0x000ea400080010ff */
[----:B--2---:R-:W-:Y:S05]  /*88f0*/  @!P0 BRA `(.L_x_196) ;  /* 0xfffffffc00f08947 */ /* 0x004fea000383ffff */
[----:B------:R-:W-:Y:S05]  /*8900*/  BRA `(.L_x_197) ;  /* 0xffffffa800cc7947 */ /* 0x000fea000383ffff */
.L_x_61:
[----:B---3--:R-:W-:-:S07]  /*8910*/  MOV R0, UR5 ;  /* 0x0000000500007c02 */ /* 0x008fce0008000f00 */
.L_x_198:
[----:B-1----:R1:W2:Y:S02]  /*8920*/  SYNCS.PHASECHK.TRANS64.TRYWAIT P0, [R0+URZ], R3 ;  /* 0x00000003000075a7 */ /* 0x0022a400080011ff */
[----:B--2---:R-:W-:Y:S05]  /*8930*/  @!P0 NANOSLEEP.SYNCS 0x989680 ;  /* 0x009896800000895d */ /* 0x004fea0003900000 */
[----:B------:R-:W2:Y:S02]  /*8940*/  @!P0 SYNCS.PHASECHK.TRANS64 P0, [R0+URZ], R3 ;  /* 0x00000003000085a7 */ /* 0x000ea400080010ff */
[----:B--2---:R-:W-:Y:S05]  /*8950*/  @!P0 BRA `(.L_x_198) ;  /* 0xfffffffc00f08947 */ /* 0x004fea000383ffff */
[----:B------:R-:W-:Y:S05]  /*8960*/  BRA `(.L_x_199) ;  /* 0xffffffa800d87947 */ /* 0x000fea000383ffff */
.L_x_62:
[----:B---3--:R-:W-:-:S07]  /*8970*/  MOV R0, UR5 ;  /* 0x0000000500007c02 */ /* 0x008fce0008000f00 */
.L_x_200:
[----:B-1----:R1:W2:Y:S02]  /*8980*/  SYNCS.PHASECHK.TRANS64.TRYWAIT P0, [R0+URZ], R3 ;  /* 0x00000003000075a7 */ /* 0x0022a400080011ff */
[----:B--2---:R-:W-:Y:S05]  /*8990*/  @!P0 NANOSLEEP.SYNCS 0x989680 ;  /* 0x009896800000895d */ /* 0x004fea0003900000 */
[----:B------:R-:W2:Y:S02]  /*89a0*/  @!P0 SYNCS.PHASECHK.TRANS64 P0, [R0+URZ], R3 ;  /* 0x00000003000085a7 */ /* 0x000ea400080010ff */
[----:B--2---:R-:W-:Y:S05]  /*89b0*/  @!P0 BRA `(.L_x_200) ;  /* 0xfffffffc00f08947 */ /* 0x004fea000383ffff */
[----:B------:R-:W-:Y:S05]  /*89c0*/  BRA `(.L_x_201) ;  /* 0xffffffa800e47947 */ /* 0x000fea000383ffff */
.L_x_63:
[----:B---3--:R-:W-:-:S07]  /*89d0*/  MOV R0, UR5 ;  /* 0x0000000500007c02 */ /* 0x008fce0008000f00 */
.L_x_202:
[----:B-1----:R1:W2:Y:S02]  /*89e0*/  SYNCS.PHASECHK.TRANS64.TRYWAIT P0, [R0+URZ], R3 ;  /* 0x00000003000075a7 */ /* 0x0022a400080011ff */
[----:B--2---:R-:W-:Y:S05]  /*89f0*/  @!P0 NANOSLEEP.SYNCS 0x989680 ;  /* 0x009896800000895d */ /* 0x004fea0003900000 */
[----:B------:R-:W2:Y:S02]  /*8a00*/  @!P0 SYNCS.PHASECHK.TRANS64 P0, [R0+URZ], R3 ;  /* 0x00000003000085a7 */ /* 0x000ea400080010ff */
[----:B--2---:R-:W-:Y:S05]  /*8a10*/  @!P0 BRA `(.L_x_202) ;  /* 0xfffffffc00f08947 */ /* 0x004fea000383ffff */
[----:B------:R-:W-:Y:S05]  /*8a20*/  BRA `(.L_x_203) ;  /* 0xffffffa800f07947 */ /* 0x000fea000383ffff */
.L_x_64:
[----:B---3--:R-:W-:-:S07]  /*8a30*/  MOV R0, UR5 ;  /* 0x0000000500007c02 */ /* 0x008fce0008000f00 */
.L_x_204:
[----:B-1----:R1:W2:Y:S02]  /*8a40*/  SYNCS.PHASECHK.TRANS64.TRYWAIT P0, [R0+URZ], R3 ;  /* 0x00000003000075a7 */ /* 0x0022a400080011ff */
[----:B--2---:R-:W-:Y:S05]  /*8a50*/  @!P0 NANOSLEEP.SYNCS 0x989680 ;  /* 0x009896800000895d */ /* 0x004fea0003900000 */
[----:B------:R-:W2:Y:S02]  /*8a60*/  @!P0 SYNCS.PHASECHK.TRANS64 P0, [R0+URZ], R3 ;  /* 0x00000003000085a7 */ /* 0x000ea400080010ff */
[----:B--2---:R-:W-:Y:S05]  /*8a70*/  @!P0 BRA `(.L_x_204) ;  /* 0xfffffffc00f08947 */ /* 0x004fea000383ffff */
[----:B------:R-:W-:Y:S05]  /*8a80*/  BRA `(.L_x_205) ;  /* 0xffffffa800fc7947 */ /* 0x000fea000383ffff */
.L_x_65:
[----:B---3--:R-:W-:-:S07]  /*8a90*/  MOV R0, UR5 ;  /* 0x0000000500007c02 */ /* 0x008fce0008000f00 */
.L_x_206:
[----:B-1----:R1:W2:Y:S02]  /*8aa0*/  SYNCS.PHASECHK.TRANS64.TRYWAIT P0, [R0+URZ], R3 ;  /* 0x00000003000075a7 */ /* 0x0022a400080011ff */
[----:B--2---:R-:W-:Y:S05]  /*8ab0*/  @!P0 NANOSLEEP.SYNCS 0x989680 ;  /* 0x009896800000895d */ /* 0x004fea0003900000 */
[----:B------:R-:W2:Y:S02]  /*8ac0*/  @!P0 SYNCS.PHASECHK.TRANS64 P0, [R0+URZ], R3 ;  /* 0x00000003000085a7 */ /* 0x000ea400080010ff */
[----:B--2---:R-:W-:Y:S05]  /*8ad0*/  @!P0 BRA `(.L_x_206) ;  /* 0xfffffffc00f08947 */ /* 0x004fea000383ffff */
[----:B------:R-:W-:Y:S05]  /*8ae0*/  BRA `(.L_x_207) ;  /* 0xffffffac00087947 */ /* 0x000fea000383ffff */
.L_x_66:
[----:B---3--:R-:W-:-:S07]  /*8af0*/  MOV R0, UR5 ;  /* 0x0000000500007c02 */ /* 0x008fce0008000f00 */
.L_x_208:
[----:B-1----:R1:W2:Y:S02]  /*8b00*/  SYNCS.PHASECHK.TRANS64.TRYWAIT P0, [R0+URZ], R3 ;  /* 0x00000003000075a7 */ /* 0x0022a400080011ff */
[----:B--2---:R-:W-:Y:S05]  /*8b10*/  @!P0 NANOSLEEP.SYNCS 0x989680 ;  /* 0x009896800000895d */ /* 0x004fea0003900000 */
[----:B------:R-:W2:Y:S02]  /*8b20*/  @!P0 SYNCS.PHASECHK.TRANS64 P0, [R0+URZ], R3 ;  /* 0x00000003000085a7 */ /* 0x000ea400080010ff */
[----:B--2---:R-:W-:Y:S05]  /*8b30*/  @!P0 BRA `(.L_x_208) ;  /* 0xfffffffc00f08947 */ /* 0x004fea000383ffff */
[----:B------:R-:W-:Y:S05]  /*8b40*/  BRA `(.L_x_209) ;  /* 0xffffffac00147947 */ /* 0x000fea000383ffff */
.L_x_67:
[----:B---3--:R-:W-:-:S07]  /*8b50*/  MOV R0, UR5 ;  /* 0x0000000500007c02 */ /* 0x008fce0008000f00 */
.L_x_210:
[----:B-1----:R1:W2:Y:S02]  /*8b60*/  SYNCS.PHASECHK.TRANS64.TRYWAIT P0, [R0+URZ], R3 ;  /* 0x00000003000075a7 */ /* 0x0022a400080011ff */
[----:B--2---:R-:W-:Y:S05]  /*8b70*/  @!P0 NANOSLEEP.SYNCS 0x989680 ;  /* 0x009896800000895d */ /* 0x004fea0003900000 */
[----:B------:R-:W2:Y:S02]  /*8b80*/  @!P0 SYNCS.PHASECHK.TRANS64 P0, [R0+URZ], R3 ;  /* 0x00000003000085a7 */ /* 0x000ea400080010ff */
[----:B--2---:R-:W-:Y:S05]  /*8b90*/  @!P0 BRA `(.L_x_210) ;  /* 0xfffffffc00f08947 */ /* 0x004fea000383ffff */
[----:B------:R-:W-:Y:S05]  /*8ba0*/  BRA `(.L_x_211) ;  /* 0xffffffac00207947 */ /* 0x000fea000383ffff */
.L_x_68:
[----:B---3--:R-:W-:-:S07]  /*8bb0*/  MOV R0, UR5 ;  /* 0x0000000500007c02 */ /* 0x008fce0008000f00 */
.L_x_212:
[----:B-1----:R1:W2:Y:S02]  /*8bc0*/  SYNCS.PHASECHK.TRANS64.TRYWAIT P0, [R0+URZ], R3 ;  /* 0x00000003000075a7 */ /* 0x0022a400080011ff */
[----:B--2---:R-:W-:Y:S05]  /*8bd0*/  @!P0 NANOSLEEP.SYNCS 0x989680 ;  /* 0x009896800000895d */ /* 0x004fea0003900000 */
[----:B------:R-:W2:Y:S02]  /*8be0*/  @!P0 SYNCS.PHASECHK.TRANS64 P0, [R0+URZ], R3 ;  /* 0x00000003000085a7 */ /* 0x000ea400080010ff */
[----:B--2---:R-:W-:Y:S05]  /*8bf0*/  @!P0 BRA `(.L_x_212) ;  /* 0xfffffffc00f08947 */ /* 0x004fea000383ffff */
[----:B------:R-:W-:Y:S05]  /*8c00*/  BRA `(.L_x_213) ;  /* 0xffffffac002c7947 */ /* 0x000fea000383ffff */
.L_x_69:
[----:B---3--:R-:W-:-:S07]  /*8c10*/  MOV R0, UR5 ;  /* 0x0000000500007c02 */ /* 0x008fce0008000f00 */
.L_x_214:
[----:B-1----:R1:W2:Y:S02]  /*8c20*/  SYNCS.PHASECHK.TRANS64.TRYWAIT P0, [R0+URZ], R3 ;  /* 0x00000003000075a7 */ /* 0x0022a400080011ff */
[----:B--2---:R-:W-:Y:S05]  /*8c30*/  @!P0 NANOSLEEP.SYNCS 0x989680 ;  /* 0x009896800000895d */ /* 0x004fea0003900000 */
[----:B------:R-:W2:Y:S02]  /*8c40*/  @!P0 SYNCS.PHASECHK.TRANS64 P0, [R0+URZ], R3 ;  /* 0x00000003000085a7 */ /* 0x000ea400080010ff */
[----:B--2---:R-:W-:Y:S05]  /*8c50*/  @!P0 BRA `(.L_x_214) ;  /* 0xfffffffc00f08947 */ /* 0x004fea000383ffff */
[----:B------:R-:W-:Y:S05]  /*8c60*/  BRA `(.L_x_215) ;  /* 0xffffffac00387947 */ /* 0x000fea000383ffff */
.L_x_70:
[----:B---3--:R-:W-:-:S07]  /*8c70*/  MOV R0, UR5 ;  /* 0x0000000500007c02 */ /* 0x008fce0008000f00 */
.L_x_216:
[----:B-1----:R1:W2:Y:S02]  /*8c80*/  SYNCS.PHASECHK.TRANS64.TRYWAIT P0, [R0+URZ], R3 ;  /* 0x00000003000075a7 */ /* 0x0022a400080011ff */
[----:B--2---:R-:W-:Y:S05]  /*8c90*/  @!P0 NANOSLEEP.SYNCS 0x989680 ;  /* 0x009896800000895d */ /* 0x004fea0003900000 */
[----:B------:R-:W2:Y:S02]  /*8ca0*/  @!P0 SYNCS.PHASECHK.TRANS64 P0, [R0+URZ], R3 ;  /* 0x00000003000085a7 */ /* 0x000ea400080010ff */
[----:B--2---:R-:W-:Y:S05]  /*8cb0*/  @!P0 BRA `(.L_x_216) ;  /* 0xfffffffc00f08947 */ /* 0x004fea000383ffff */
[----:B------:R-:W-:Y:S05]  /*8cc0*/  BRA `(.L_x_217) ;  /* 0xffffffac00447947 */ /* 0x000fea000383ffff */
.L_x_71:
[----:B---3--:R-:W-:-:S07]  /*8cd0*/  MOV R0, UR5 ;  /* 0x0000000500007c02 */ /* 0x008fce0008000f00 */
.L_x_218:
[----:B-1----:R1:W2:Y:S02]  /*8ce0*/  SYNCS.PHASECHK.TRANS64.TRYWAIT P0, [R0+URZ], R3 ;  /* 0x00000003000075a7 */ /* 0x0022a400080011ff */
[----:B--2---:R-:W-:Y:S05]  /*8cf0*/  @!P0 NANOSLEEP.SYNCS 0x989680 ;  /* 0x009896800000895d */ /* 0x004fea0003900000 */
[----:B------:R-:W2:Y:S02]  /*8d00*/  @!P0 SYNCS.PHASECHK.TRANS64 P0, [R0+URZ], R3 ;  /* 0x00000003000085a7 */ /* 0x000ea400080010ff */
[----:B--2---:R-:W-:Y:S05]  /*8d10*/  @!P0 BRA `(.L_x_218) ;  /* 0xfffffffc00f08947 */ /* 0x004fea000383ffff */
[----:B------:R-:W-:Y:S05]  /*8d20*/  BRA `(.L_x_219) ;  /* 0xffffffac00507947 */ /* 0x000fea000383ffff */
.L_x_72:
[----:B---3--:R-:W-:-:S07]  /*8d30*/  MOV R0, UR5 ;  /* 0x0000000500007c02 */ /* 0x008fce0008000f00 */
.L_x_220:
[----:B-1----:R1:W2:Y:S02]  /*8d40*/  SYNCS.PHASECHK.TRANS64.TRYWAIT P0, [R0+URZ], R3 ;  /* 0x00000003000075a7 */ /* 0x0022a400080011ff */
[----:B--2---:R-:W-:Y:S05]  /*8d50*/  @!P0 NANOSLEEP.SYNCS 0x989680 ;  /* 0x009896800000895d */ /* 0x004fea0003900000 */
[----:B------:R-:W2:Y:S02]  /*8d60*/  @!P0 SYNCS.PHASECHK.TRANS64 P0, [R0+URZ], R3 ;  /* 0x00000003000085a7 */ /* 0x000ea400080010ff */
[----:B--2---:R-:W-:Y:S05]  /*8d70*/  @!P0 BRA `(.L_x_220) ;  /* 0xfffffffc00f08947 */ /* 0x004fea000383ffff */
[----:B------:R-:W-:Y:S05]  /*8d80*/  BRA `(.L_x_221) ;  /* 0xffffffac005c7947 */ /* 0x000fea000383ffff */
.L_x_73:
[----:B---3--:R-:W-:-:S07]  /*8d90*/  MOV R0, UR5 ;  /* 0x0000000500007c02 */ /* 0x008fce0008000f00 */
.L_x_222:
[----:B-1----:R1:W2:Y:S02]  /*8da0*/  SYNCS.PHASECHK.TRANS64.TRYWAIT P0, [R0+URZ], R3 ;  /* 0x00000003000075a7 */ /* 0x0022a400080011ff */
[----:B--2---:R-:W-:Y:S05]  /*8db0*/  @!P0 NANOSLEEP.SYNCS 0x989680 ;  /* 0x009896800000895d */ /* 0x004fea0003900000 */
[----:B------:R-:W2:Y:S02]  /*8dc0*/  @!P0 SYNCS.PHASECHK.TRANS64 P0, [R0+URZ], R3 ;  /* 0x00000003000085a7 */ /* 0x000ea400080010ff */
[----:B--2---:R-:W-:Y:S05]  /*8dd0*/  @!P0 BRA `(.L_x_222) ;  /* 0xfffffffc00f08947 */ /* 0x004fea000383ffff */
[----:B------:R-:W-:Y:S05]  /*8de0*/  BRA `(.L_x_223) ;  /* 0xffffffac00687947 */ /* 0x000fea000383ffff */
.L_x_74:
[----:B---3--:R-:W-:-:S07]  /*8df0*/  MOV R0, UR5 ;  /* 0x0000000500007c02 */ /* 0x008fce0008000f00 */
.L_x_224:
[----:B-1----:R1:W2:Y:S02]  /*8e00*/  SYNCS.PHASECHK.TRANS64.TRYWAIT P0, [R0+URZ], R3 ;  /* 0x00000003000075a7 */ /* 0x0022a400080011ff */
[----:B--2---:R-:W-:Y:S05]  /*8e10*/  @!P0 NANOSLEEP.SYNCS 0x989680 ;  /* 0x009896800000895d */ /* 0x004fea0003900000 */
[----:B------:R-:W2:Y:S02]  /*8e20*/  @!P0 SYNCS.PHASECHK.TRANS64 P0, [R0+URZ], R3 ;  /* 0x00000003000085a7 */ /* 0x000ea400080010ff */
[----:B--2---:R-:W-:Y:S05]  /*8e30*/  @!P0 BRA `(.L_x_224) ;  /* 0xfffffffc00f08947 */ /* 0x004fea000383ffff */
[----:B------:R-:W-:Y:S05]  /*8e40*/  BRA `(.L_x_225) ;  /* 0xffffffac00747947 */ /* 0x000fea000383ffff */
.L_x_75:
[----:B---3--:R-:W-:-:S07]  /*8e50*/  MOV R0, UR5 ;  /* 0x0000000500007c02 */ /* 0x008fce0008000f00 */
.L_x_226:
[----:B-1----:R1:W2:Y:S02]  /*8e60*/  SYNCS.PHASECHK.TRANS64.TRYWAIT P0, [R0+URZ], R3 ;  /* 0x00000003000075a7 */ /* 0x0022a400080011ff */
[----:B--2---:R-:W-:Y:S05]  /*8e70*/  @!P0 NANOSLEEP.SYNCS 0x989680 ;  /* 0x009896800000895d */ /* 0x004fea0003900000 */
[----:B------:R-:W2:Y:S02]  /*8e80*/  @!P0 SYNCS.PHASECHK.TRANS64 P0, [R0+URZ], R3 ;  /* 0x00000003000085a7 */ /* 0x000ea400080010ff */
[----:B--2---:R-:W-:Y:S05]  /*8e90*/  @!P0 BRA `(.L_x_226) ;  /* 0xfffffffc00f08947 */ /* 0x004fea000383ffff */
[----:B------:R-:W-:Y:S05]  /*8ea0*/  BRA `(.L_x_227) ;  /* 0xffffffac00807947 */ /* 0x000fea000383ffff */
.L_x_76:
[----:B---3--:R-:W-:-:S07]  /*8eb0*/  MOV R0, UR5 ;  /* 0x0000000500007c02 */ /* 0x008fce0008000f00 */
.L_x_228:
[----:B-1----:R1:W2:Y:S02]  /*8ec0*/  SYNCS.PHASECHK.TRANS64.TRYWAIT P0, [R0+URZ], R3 ;  /* 0x00000003000075a7 */ /* 0x0022a400080011ff */
[----:B--2---:R-:W-:Y:S05]  /*8ed0*/  @!P0 NANOSLEEP.SYNCS 0x989680 ;  /* 0x009896800000895d */ /* 0x004fea0003900000 */
[----:B------:R-:W2:Y:S02]  /*8ee0*/  @!P0 SYNCS.PHASECHK.TRANS64 P0, [R0+URZ], R3 ;  /* 0x00000003000085a7 */ /* 0x000ea400080010ff */
[----:B--2---:R-:W-:Y:S05]  /*8ef0*/  @!P0 BRA `(.L_x_228) ;  /* 0xfffffffc00f08947 */ /* 0x004fea000383ffff */
[----:B------:R-:W-:Y:S05]  /*8f00*/  BRA `(.L_x_229) ;  /* 0xffffffac008c7947 */ /* 0x000fea000383ffff */
.L_x_77:
[----:B---3--:R-:W-:-:S07]  /*8f10*/  MOV R0, UR5 ;  /* 0x0000000500007c02 */ /* 0x008fce0008000f00 */
.L_x_230:
[----:B-1----:R1:W2:Y:S02]  /*8f20*/  SYNCS.PHASECHK.TRANS64.TRYWAIT P0, [R0+URZ], R3 ;  /* 0x00000003000075a7 */ /* 0x0022a400080011ff */
[----:B--2---:R-:W-:Y:S05]  /*8f30*/  @!P0 NANOSLEEP.SYNCS 0x989680 ;  /* 0x009896800000895d */ /* 0x004fea0003900000 */
[----:B------:R-:W2:Y:S02]  /*8f40*/  @!P0 SYNCS.PHASECHK.TRANS64 P0, [R0+URZ], R3 ;  /* 0x00000003000085a7 */ /* 0x000ea400080010ff */
[----:B--2---:R-:W-:Y:S05]  /*8f50*/  @!P0 BRA `(.L_x_230) ;  /* 0xfffffffc00f08947 */ /* 0x004fea000383ffff */
[----:B------:R-:W-:Y:S05]  /*8f60*/  BRA `(.L_x_231) ;  /* 0xffffffac00987947 */ /* 0x000fea000383ffff */
.L_x_78:
[----:B---3--:R-:W-:-:S07]  /*8f70*/  MOV R0, UR5 ;  /* 0x0000000500007c02 */ /* 0x008fce0008000f00 */
.L_x_232:
[----:B-1----:R1:W2:Y:S02]  /*8f80*/  SYNCS.PHASECHK.TRANS64.TRYWAIT P0, [R0+URZ], R3 ;  /* 0x00000003000075a7 */ /* 0x0022a400080011ff */
[----:B--2---:R-:W-:Y:S05]  /*8f90*/  @!P0 NANOSLEEP.SYNCS 0x989680 ;  /* 0x009896800000895d */ /* 0x004fea0003900000 */
[----:B------:R-:W2:Y:S02]  /*8fa0*/  @!P0 SYNCS.PHASECHK.TRANS64 P0, [R0+URZ], R3 ;  /* 0x00000003000085a7 */ /* 0x000ea400080010ff */
[----:B--2---:R-:W-:Y:S05]  /*8fb0*/  @!P0 BRA `(.L_x_232) ;  /* 0xfffffffc00f08947 */ /* 0x004fea000383ffff */
[----:B------:R-:W-:Y:S05]  /*8fc0*/  BRA `(.L_x_233) ;  /* 0xffffffac00a47947 */ /* 0x000fea000383ffff */
.L_x_79:
[----:B---3--:R-:W-:-:S07]  /*8fd0*/  MOV R0, UR5 ;  /* 0x0000000500007c02 */ /* 0x008fce0008000f00 */
.L_x_234:
[----:B-1----:R1:W2:Y:S02]  /*8fe0*/  SYNCS.PHASECHK.TRANS64.TRYWAIT P0, [R0+URZ], R3 ;  /* 0x00000003000075a7 */ /* 0x0022a400080011ff */
[----:B--2---:R-:W-:Y:S05]  /*8ff0*/  @!P0 NANOSLEEP.SYNCS 0x989680 ;  /* 0x009896800000895d */ /* 0x004fea0003900000 */
[----:B------:R-:W2:Y:S02]  /*9000*/  @!P0 SYNCS.PHASECHK.TRANS64 P0, [R0+URZ], R3 ;  /* 0x00000003000085a7 */ /* 0x000ea400080010ff */
[----:B--2---:R-:W-:Y:S05]  /*9010*/  @!P0 BRA `(.L_x_234) ;  /* 0xfffffffc00f08947 */ /* 0x004fea000383ffff */
[----:B------:R-:W-:Y:S05]  /*9020*/  BRA `(.L_x_235) ;  /* 0xffffffac00b07947 */ /* 0x000fea000383ffff */
.L_x_80:
[----:B---3--:R-:W-:-:S07]  /*9030*/  MOV R0, UR5 ;  /* 0x0000000500007c02 */ /* 0x008fce0008000f00 */
.L_x_236:
[----:B-1----:R1:W2:Y:S02]  /*9040*/  SYNCS.PHASECHK.TRANS64.TRYWAIT P0, [R0+URZ], R3 ;  /* 0x00000003000075a7 */ /* 0x0022a400080011ff */
[----:B--2---:R-:W-:Y:S05]  /*9050*/  @!P0 NANOSLEEP.SYNCS 0x989680 ;  /* 0x009896800000895d */ /* 0x004fea0003900000 */
[----:B------:R-:W2:Y:S02]  /*9060*/  @!P0 SYNCS.PHASECHK.TRANS64 P0, [R0+URZ], R3 ;  /* 0x00000003000085a7 */ /* 0x000ea400080010ff */
[----:B--2---:R-:W-:Y:S05]  /*9070*/  @!P0 BRA `(.L_x_236) ;  /* 0xfffffffc00f08947 */ /* 0x004fea000383ffff */
[----:B------:R-:W-:Y:S05]  /*9080*/  BRA `(.L_x_237) ;  /* 0xffffffac00bc7947 */ /* 0x000fea000383ffff */
.L_x_81:
[----:B---3--:R-:W-:-:S07]  /*9090*/  MOV R0, UR5 ;  /* 0x0000000500007c02 */ /* 0x008fce0008000f00 */
.L_x_238:
[----:B-1----:R1:W2:Y:S02]  /*90a0*/  SYNCS.PHASECHK.TRANS64.TRYWAIT P0, [R0+URZ], R3 ;  /* 0x00000003000075a7 */ /* 0x0022a400080011ff */
[----:B--2---:R-:W-:Y:S05]  /*90b0*/  @!P0 NANOSLEEP.SYNCS 0x989680 ;  /* 0x009896800000895d */ /* 0x004fea0003900000 */
[----:B------:R-:W2:Y:S02]  /*90c0*/  @!P0 SYNCS.PHASECHK.TRANS64 P0, [R0+URZ], R3 ;  /* 0x00000003000085a7 */ /* 0x000ea400080010ff */
[----:B--2---:R-:W-:Y:S05]  /*90d0*/  @!P0 BRA `(.L_x_238) ;  /* 0xfffffffc00f08947 */ /* 0x004fea000383ffff */
[----:B------:R-:W-:Y:S05]  /*90e0*/  BRA `(.L_x_239) ;  /* 0xffffffac00c87947 */ /* 0x000fea000383ffff */
.L_x_82:
[----:B---3--:R-:W-:-:S07]  /*90f0*/  MOV R0, UR5 ;  /* 0x0000000500007c02 */ /* 0x008fce0008000f00 */
.L_x_240:
[----:B-1----:R1:W2:Y:S02]  /*9100*/  SYNCS.PHASECHK.TRANS64.TRYWAIT P0, [R0+URZ], R3 ;  /* 0x00000003000075a7 */ /* 0x0022a400080011ff */
[----:B--2---:R-:W-:Y:S05]  /*9110*/  @!P0 NANOSLEEP.SYNCS 0x989680 ;  /* 0x009896800000895d */ /* 0x004fea0003900000 */
[----:B------:R-:W2:Y:S02]  /*9120*/  @!P0 SYNCS.PHASECHK.TRANS64 P0, [R0+URZ], R3 ;  /* 0x00000003000085a7 */ /* 0x000ea400080010ff */
[----:B--2---:R-:W-:Y:S05]  /*9130*/  @!P0 BRA `(.L_x_240) ;  /* 0xfffffffc00f08947 */ /* 0x004fea000383ffff */
[----:B------:R-:W-:Y:S05]  /*9140*/  BRA `(.L_x_241) ;  /* 0xffffffac00d47947 */ /* 0x000fea000383ffff */
.L_x_83:
[----:B---3--:R-:W-:-:S07]  /*9150*/  MOV R0, UR5 ;  /* 0x0000000500007c02 */ /* 0x008fce0008000f00 */
.L_x_242:
[----:B-1----:R1:W2:Y:S02]  /*9160*/  SYNCS.PHASECHK.TRANS64.TRYWAIT P0, [R0+URZ], R3 ;  /* 0x00000003000075a7 */ /* 0x0022a400080011ff */
[----:B--2---:R-:W-:Y:S05]  /*9170*/  @!P0 NANOSLEEP.SYNCS 0x989680 ;  /* 0x009896800000895d */ /* 0x004fea0003900000 */
[----:B------:R-:W2:Y:S02]  /*9180*/  @!P0 SYNCS.PHASECHK.TRANS64 P0, [R0+URZ], R3 ;  /* 0x00000003000085a7 */ /* 0x000ea400080010ff */
[----:B--2---:R-:W-:Y:S05]  /*9190*/  @!P0 BRA `(.L_x_242) ;  /* 0xfffffffc00f08947 */ /* 0x004fea000383ffff */
[----:B------:R-:W-:Y:S05]  /*91a0*/  BRA `(.L_x_243) ;  /* 0xffffffac00e07947 */ /* 0x000fea000383ffff */
.L_x_84:
[----:B---3--:R-:W-:-:S07]  /*91b0*/  MOV R0, UR5 ;  /* 0x0000000500007c02 */ /* 0x008fce0008000f00 */
.L_x_244:
[----:B-1----:R1:W2:Y:S02]  /*91c0*/  SYNCS.PHASECHK.TRANS64.TRYWAIT P0, [R0+URZ], R3 ;  /* 0x00000003000075a7 */ /* 0x0022a400080011ff */
[----:B--2---:R-:W-:Y:S05]  /*91d0*/  @!P0 NANOSLEEP.SYNCS 0x989680 ;  /* 0x009896800000895d */ /* 0x004fea0003900000 */
[----:B------:R-:W2:Y:S02]  /*91e0*/  @!P0 SYNCS.PHASECHK.TRANS64 P0, [R0+URZ], R3 ;  /* 0x00000003000085a7 */ /* 0x000ea400080010ff */
[----:B--2---:R-:W-:Y:S05]  /*91f0*/  @!P0 BRA `(.L_x_244) ;  /* 0xfffffffc00f08947 */ /* 0x004fea000383ffff */
[----:B------:R-:W-:Y:S05]  /*9200*/  BRA `(.L_x_245) ;  /* 0xffffffac00ec7947 */ /* 0x000fea000383ffff */
.L_x_85:
[----:B---3--:R-:W-:-:S07]  /*9210*/  MOV R0, UR5 ;  /* 0x0000000500007c02 */ /* 0x008fce0008000f00 */
.L_x_246:
[----:B-1----:R1:W2:Y:S02]  /*9220*/  SYNCS.PHASECHK.TRANS64.TRYWAIT P0, [R0+URZ], R3 ;  /* 0x00000003000075a7 */ /* 0x0022a400080011ff */
[----:B--2---:R-:W-:Y:S05]  /*9230*/  @!P0 NANOSLEEP.SYNCS 0x989680 ;  /* 0x009896800000895d */ /* 0x004fea0003900000 */
[----:B------:R-:W2:Y:S02]  /*9240*/  @!P0 SYNCS.PHASECHK.TRANS64 P0, [R0+URZ], R3 ;  /* 0x00000003000085a7 */ /* 0x000ea400080010ff */
[----:B--2---:R-:W-:Y:S05]  /*9250*/  @!P0 BRA `(.L_x_246) ;  /* 0xfffffffc00f08947 */ /* 0x004fea000383ffff */
[----:B------:R-:W-:Y:S05]  /*9260*/  BRA `(.L_x_247) ;  /* 0xffffffac00f87947 */ /* 0x000fea000383ffff */
.L_x_88:
[----:B-1----:R1:W2:Y:S02]  /*9270*/  SYNCS.PHASECHK.TRANS64.TRYWAIT P0, [R0+URZ+0x340], R5 ;  /* 0x00034005000075a7 */ /* 0x0022a400080011ff */
[----:B--2---:R-:W-:Y:S05]  /*9280*/  @!P0 NANOSLEEP.SYNCS 0x989680 ;  /* 0x009896800000895d */ /* 0x004fea0003900000 */
[----:B------:R-:W2:Y:S02]  /*9290*/  @!P0 SYNCS.PHASECHK.TRANS64 P0, [R0+URZ+0x340], R5 ;  /* 0x00034005000085a7 */ /* 0x000ea400080010ff */
[----:B--2---:R-:W-:Y:S05]  /*92a0*/  @!P0 BRA `(.L_x_88) ;  /* 0xfffffffc00f08947 */ /* 0x004fea000383ffff */
[----:B------:R-:W-:Y:S05]  /*92b0*/  BRA `(.L_x_248) ;  /* 0xffffffb000587947 */ /* 0x000fea000383ffff */
.L_x_89:
[----:B------:R-:W-:-:S07]  /*92c0*/  MOV R0, UR5 ;  /* 0x0000000500007c02 */ /* 0x000fce0008000f00 */
.L_x_249:
[----:B-1----:R1:W2:Y:S02]  /*92d0*/  SYNCS.PHASECHK.TRANS64.TRYWAIT P0, [R0+URZ+0x2f0], R7 ;  /* 0x0002f007000075a7 */ /* 0x0022a400080011ff */
[----:B--2---:R-:W-:Y:S05]  /*92e0*/  @!P0 NANOSLEEP.SYNCS 0x989680 ;  /* 0x009896800000895d */ /* 0x004fea0003900000 */
[----:B------:R-:W2:Y:S02]  /*92f0*/  @!P0 SYNCS.PHASECHK.TRANS64 P0, [R0+URZ+0x2f0], R7 ;  /* 0x0002f007000085a7 */ /* 0x000ea400080010ff */
[----:B--2---:R-:W-:Y:S05]  /*9300*/  @!P0 BRA `(.L_x_249) ;  /* 0xfffffffc00f08947 */ /* 0x004fea000383ffff */
[----:B------:R-:W-:Y:S05]  /*9310*/  BRA `(.L_x_250) ;  /* 0xffffffb000687947 */ /* 0x000fea000383ffff */
.L_x_90:
[----:B-1----:R1:W2:Y:S02]  /*9320*/  SYNCS.PHASECHK.TRANS64.TRYWAIT P1, [R0+URZ+0x2e0], R5 ;  /* 0x0002e005000075a7 */ /* 0x0022a400080211ff */
[----:B--2---:R-:W-:Y:S05]  /*9330*/  @!P1 NANOSLEEP.SYNCS 0x989680 ;  /* 0x009896800000995d */ /* 0x004fea0003900000 */
[----:B------:R-:W2:Y:S02]  /*9340*/  @!P1 SYNCS.PHASECHK.TRANS64 P1, [R0+URZ+0x2e0], R5 ;  /* 0x0002e005000095a7 */ /* 0x000ea400080210ff */
[----:B--2---:R-:W-:Y:S05]  /*9350*/  @!P1 BRA `(.L_x_90) ;  /* 0xfffffffc00f09947 */ /* 0x004fea000383ffff */
[----:B------:R-:W-:Y:S05]  /*9360*/  BRA `(.L_x_251) ;  /* 0xffffffb000987947 */ /* 0x000fea000383ffff */
.L_x_93:
[----:B------:R-:W-:-:S07]  /*9370*/  MOV R0, UR5 ;  /* 0x0000000500007c02 */ /* 0x000fce0008000f00 */
.L_x_252:
[----:B-1----:R1:W2:Y:S02]  /*9380*/  SYNCS.PHASECHK.TRANS64.TRYWAIT P0, [R0+URZ+0x2f0], R3 ;  /* 0x0002f003000075a7 */ /* 0x0022a400080011ff */
[----:B--2---:R-:W-:Y:S05]  /*9390*/  @!P0 NANOSLEEP.SYNCS 0x989680 ;  /* 0x009896800000895d */ /* 0x004fea0003900000 */
[----:B------:R-:W2:Y:S02]  /*93a0*/  @!P0 SYNCS.PHASECHK.TRANS64 P0, [R0+URZ+0x2f0], R3 ;  /* 0x0002f003000085a7 */ /* 0x000ea400080010ff */
[----:B--2---:R-:W-:Y:S05]  /*93b0*/  @!P0 BRA `(.L_x_252) ;  /* 0xfffffffc00f08947 */ /* 0x004fea000383ffff */
[----:B------:R-:W-:Y:S05]  /*93c0*/  BRA `(.L_x_92) ;  /* 0xffffffb000ec7947 */ /* 0x000fea000383ffff */
.L_x_102:
[----:B-1----:R-:W-:-:S04]  /*93d0*/  MOV R4, UR6 ;  /* 0x0000000600047c02 */ /* 0x002fc80008000f00 */
[----:B------:R1:W2:Y:S03]  /*93e0*/  SYNCS.PHASECHK.TRANS64.TRYWAIT P0, [R4+URZ+0x8], R5 ;  /* 0x00000805040075a7 */ /* 0x0002a600080011ff */
[----:B--2---:R-:W-:Y:S05]  /*93f0*/  @!P0 NANOSLEEP.SYNCS 0x989680 ;  /* 0x009896800000895d */ /* 0x004fea0003900000 */
[----:B------:R-:W2:Y:S02]  /*9400*/  @!P0 SYNCS.PHASECHK.TRANS64 P0, [R4+URZ+0x8], R5 ;  /* 0x00000805040085a7 */ /* 0x000ea400080010ff */
[----:B--2---:R-:W-:Y:S05]  /*9410*/  @!P0 BRA `(.L_x_102) ;  /* 0xfffffffc00ec8947 */ /* 0x004fea000383ffff */
[----:B------:R-:W-:Y:S05]  /*9420*/  BRA `(.L_x_101) ;  /* 0xffffffb400a07947 */ /* 0x000fea000383ffff */
.L_x_104:
[----:B------:R-:W-:Y:S01]  /*9430*/  BSSY B0, `(.L_x_253) ;  /* 0x0000006000007945 */ /* 0x000fe20003800000 */
[----:B------:R-:W-:-:S07]  /*9440*/  MOV R15, 0xffffffff ;  /* 0xffffffff000f7802 */ /* 0x000fce0000000f00 */
[----:B-1---5:R-:W-:Y:S05]  /*9450*/  WARPSYNC.COLLECTIVE R15, `(.L_x_254) ;  /* 0x000000000f0c7348 */ /* 0x022fea0003c00000 */
[----:B------:R-:W-:Y:S02]  /*9460*/  ELECT P6, UR79, PT ;  /* 0x00000000004f782f */ /* 0x000fe400038c0000 */
[----:B------:R-:W-:Y:S01]  /*9470*/  MOV R14, UR79 ;  /* 0x0000004f000e7c02 */ /* 0x000fe20008000f00 */
[----:B-1---5:R-:W-:Y:S10]  /*9480*/  ENDCOLLECTIVE ;  /* 0x000000000000791b */ /* 0x022ff40003800000 */
.L_x_254:
[----:B------:R-:W-:Y:S05]  /*9490*/  BSYNC B0 ;  /* 0x0000000000007941 */ /* 0x000fea0003800000 */
.L_x_253:
[----:B------:R-:W-:Y:S05]  /*94a0*/  BRA `(.L_x_255) ;  /* 0xffffffb400d07947 */ /* 0x000fea000383ffff */
.L_x_106:
[----:B-1----:R-:W-:-:S04]  /*94b0*/  MOV R2, UR6 ;  /* 0x0000000600027c02 */ /* 0x002fc80008000f00 */
[----:B------:R1:W2:Y:S03]  /*94c0*/  SYNCS.PHASECHK.TRANS64.TRYWAIT P0, [R2+URZ+0x8], R3 ;  /* 0x00000803020075a7 */ /* 0x0002a600080011ff */
[----:B--2---:R-:W-:Y:S05]  /*94d0*/  @!P0 NANOSLEEP.SYNCS 0x989680 ;  /* 0x009896800000895d */ /* 0x004fea0003900000 */
[----:B------:R-:W2:Y:S02]  /*94e0*/  @!P0 SYNCS.PHASECHK.TRANS64 P0, [R2+URZ+0x8], R3 ;  /* 0x00000803020085a7 */ /* 0x000ea400080010ff */
[----:B--2---:R-:W-:Y:S05]  /*94f0*/  @!P0 BRA `(.L_x_106) ;  /* 0xfffffffc00ec8947 */ /* 0x004fea000383ffff */
[----:B------:R-:W-:Y:S05]  /*9500*/  BRA `(.L_x_105) ;  /* 0xffffffb400d47947 */ /* 0x000fea000383ffff */
.L_x_107:
[----:B-1----:R1:W2:Y:S02]  /*9510*/  SYNCS.PHASECHK.TRANS64.TRYWAIT P0, [R0+URZ+0x2e0], R5 ;  /* 0x0002e005000075a7 */ /* 0x0022a400080011ff */
[----:B--2---:R-:W-:Y:S05]  /*9520*/  @!P0 NANOSLEEP.SYNCS 0x989680 ;  /* 0x009896800000895d */ /* 0x004fea0003900000 */
[----:B------:R-:W2:Y:S02]  /*9530*/  @!P0 SYNCS.PHASECHK.TRANS64 P0, [R0+URZ+0x2e0], R5 ;  /* 0x0002e005000085a7 */ /* 0x000ea400080010ff */
[----:B--2---:R-:W-:Y:S05]  /*9540*/  @!P0 BRA `(.L_x_107) ;  /* 0xfffffffc00f08947 */ /* 0x004fea000383ffff */
[----:B------:R-:W-:Y:S05]  /*9550*/  BRA `(.L_x_256) ;  /* 0xffffffb800b07947 */ /* 0x000fea000383ffff */
.L_x_109:
[----:B------:R-:W-:-:S07]  /*9560*/  MOV R0, UR10 ;  /* 0x0000000a00007c02 */ /* 0x000fce0008000f00 */
.L_x_257:
[----:B-1----:R1:W2:Y:S02]  /*9570*/  SYNCS.PHASECHK.TRANS64.TRYWAIT P0, [R0+URZ+0x320], R5 ;  /* 0x00032005000075a7 */ /* 0x0022a400080011ff */
[----:B--2---:R-:W-:Y:S05]  /*9580*/  @!P0 NANOSLEEP.SYNCS 0x989680 ;  /* 0x009896800000895d */ /* 0x004fea0003900000 */
[----:B------:R-:W2:Y:S02]  /*9590*/  @!P0 SYNCS.PHASECHK.TRANS64 P0, [R0+URZ+0x320], R5 ;  /* 0x00032005000085a7 */ /* 0x000ea400080010ff */
[----:B--2---:R-:W-:Y:S05]  /*95a0*/  @!P0 BRA `(.L_x_257) ;  /* 0xfffffffc00f08947 */ /* 0x004fea000383ffff */
[----:B------:R-:W-:Y:S05]  /*95b0*/  BRA `(.L_x_258) ;  /* 0xffffffb800fc7947 */ /* 0x000fea000383ffff */
.L_x_112:
[----:B------:R-:W-:Y:S07]  /*95c0*/  MOV R0, UR9 ;  /* 0x0000000900007c02 */ /* 0x000fee0008000f00 */
.L_x_259:
[----:B-1----:R1:W2:Y:S02]  /*95d0*/  SYNCS.PHASECHK.TRANS64.TRYWAIT P0, [R0+URZ], R5 ;  /* 0x00000005000075a7 */ /* 0x0022a400080011ff */
[----:B--2---:R-:W-:Y:S05]  /*95e0*/  @!P0 NANOSLEEP.SYNCS 0x989680 ;  /* 0x009896800000895d */ /* 0x004fea0003900000 */
[----:B------:R-:W2:Y:S02]  /*95f0*/  @!P0 SYNCS.PHASECHK.TRANS64 P0, [R0+URZ], R5 ;  /* 0x00000005000085a7 */ /* 0x000ea400080010ff */
[----:B--2---:R-:W-:Y:S05]  /*9600*/  @!P0 BRA `(.L_x_259) ;  /* 0xfffffffc00f08947 */ /* 0x004fea000383ffff */
[----:B------:R-:W-:Y:S05]  /*9610*/  BRA `(.L_x_111) ;  /* 0xffffffbc00107947 */ /* 0x000fea000383ffff */
.L_x_116:
[----:B-1----:R-:W-:-:S07]  /*9620*/  MOV R0, UR7 ;  /* 0x0000000700007c02 */ /* 0x002fce0008000f00 */
.L_x_260:
[----:B-1----:R1:W2:Y:S02]  /*9630*/  SYNCS.PHASECHK.TRANS64.TRYWAIT P0, [R0+URZ], R3 ;  /* 0x00000003000075a7 */ /* 0x0022a400080011ff */
[----:B--2---:R-:W-:Y:S05]  /*9640*/  @!P0 NANOSLEEP.SYNCS 0x989680 ;  /* 0x009896800000895d */ /* 0x004fea0003900000 */
[----:B------:R-:W2:Y:S02]  /*9650*/  @!P0 SYNCS.PHASECHK.TRANS64 P0, [R0+URZ], R3 ;  /* 0x00000003000085a7 */ /* 0x000ea400080010ff */
[----:B--2---:R-:W-:Y:S05]  /*9660*/  @!P0 BRA `(.L_x_260) ;  /* 0xfffffffc00f08947 */ /* 0x004fea000383ffff */
[----:B------:R-:W-:Y:S05]  /*9670*/  BRA `(.L_x_261) ;  /* 0xffffffbc00dc7947 */ /* 0x000fea000383ffff */
.L_x_117:
[----:B------:R-:W-:-:S07]  /*9680*/  MOV R0, UR7 ;  /* 0x0000000700007c02 */ /* 0x000fce0008000f00 */
.L_x_262:
[----:B-1----:R1:W2:Y:S02]  /*9690*/  SYNCS.PHASECHK.TRANS64.TRYWAIT P0, [R0+URZ], R3 ;  /* 0x00000003000075a7 */ /* 0x0022a400080011ff */
[----:B--2---:R-:W-:Y:S05]  /*96a0*/  @!P0 NANOSLEEP.SYNCS 0x989680 ;  /* 0x009896800000895d */ /* 0x004fea0003900000 */
[----:B------:R-:W2:Y:S02]  /*96b0*/  @!P0 SYNCS.PHASECHK.TRANS64 P0, [R0+URZ], R3 ;  /* 0x00000003000085a7 */ /* 0x000ea400080010ff */
[----:B--2---:R-:W-:Y:S05]  /*96c0*/  @!P0 BRA `(.L_x_262) ;  /* 0xfffffffc00f08947 */ /* 0x004fea000383ffff */
[----:B------:R-:W-:Y:S05]  /*96d0*/  BRA `(.L_x_263) ;  /* 0xffffffbc00e87947 */ /* 0x000fea000383ffff */
.L_x_118:
[----:B------:R-:W-:-:S07]  /*96e0*/  MOV R0, UR7 ;  /* 0x0000000700007c02 */ /* 0x000fce0008000f00 */
.L_x_264:
[----:B-1----:R1:W2:Y:S02]  /*96f0*/  SYNCS.PHASECHK.TRANS64.TRYWAIT P0, [R0+URZ], R3 ;  /* 0x00000003000075a7 */ /* 0x0022a400080011ff */
[----:B--2---:R-:W-:Y:S05]  /*9700*/  @!P0 NANOSLEEP.SYNCS 0x989680 ;  /* 0x009896800000895d */ /* 0x004fea0003900000 */
[----:B------:R-:W2:Y:S02]  /*9710*/  @!P0 SYNCS.PHASECHK.TRANS64 P0, [R0+URZ], R3 ;  /* 0x00000003000085a7 */ /* 0x000ea400080010ff */
[----:B--2---:R-:W-:Y:S05]  /*9720*/  @!P0 BRA `(.L_x_264) ;  /* 0xfffffffc00f08947 */ /* 0x004fea000383ffff */
[----:B------:R-:W-:Y:S05]  /*9730*/  BRA `(.L_x_265) ;  /* 0xffffffbc00f47947 */ /* 0x000fea000383ffff */
.L_x_121:
[----:B------:R-:W-:-:S07]  /*9740*/  MOV R0, UR8 ;  /* 0x0000000800007c02 */ /* 0x000fce0008000f00 */
.L_x_266:
[----:B-1----:R1:W2:Y:S02]  /*9750*/  SYNCS.PHASECHK.TRANS64.TRYWAIT P1, [R0+URZ+0x360], R3 ;  /* 0x00036003000075a7 */ /* 0x0022a400080211ff */
[----:B--2---:R-:W-:Y:S05]  /*9760*/  @!P1 NANOSLEEP.SYNCS 0x989680 ;  /* 0x009896800000995d */ /* 0x004fea0003900000 */
[----:B------:R-:W2:Y:S02]  /*9770*/  @!P1 SYNCS.PHASECHK.TRANS64 P1, [R0+URZ+0x360], R3 ;  /* 0x00036003000095a7 */ /* 0x000ea400080210ff */
[----:B--2---:R-:W-:Y:S05]  /*9780*/  @!P1 BRA `(.L_x_266) ;  /* 0xfffffffc00f09947 */ /* 0x004fea000383ffff */
[----:B------:R-:W-:Y:S05]  /*9790*/  BRA `(.L_x_267) ;  /* 0xffffffc000407947 */ /* 0x000fea000383ffff */
.L_x_126:
[----:B--2---:R2:W4:Y:S02]  /*97a0*/  SYNCS.PHASECHK.TRANS64.TRYWAIT P0, [R0+URZ+0x2e0], R3 ;  /* 0x0002e003000075a7 */ /* 0x00452400080011ff */
[----:B----4-:R-:W-:Y:S05]  /*97b0*/  @!P0 NANOSLEEP.SYNCS 0x989680 ;  /* 0x009896800000895d */ /* 0x010fea0003900000 */
[----:B------:R-:W4:Y:S02]  /*97c0*/  @!P0 SYNCS.PHASECHK.TRANS64 P0, [R0+URZ+0x2e0], R3 ;  /* 0x0002e003000085a7 */ /* 0x000f2400080010ff */
[----:B----4-:R-:W-:Y:S05]  /*97d0*/  @!P0 BRA `(.L_x_126) ;  /* 0xfffffffc00f08947 */ /* 0x010fea000383ffff */
[----:B------:R-:W-:Y:S05]  /*97e0*/  BRA `(.L_x_268) ;  /* 0xffffffc400407947 */ /* 0x000fea000383ffff */
.L_x_129:
[----:B------:R-:W-:Y:S07]  /*97f0*/  MOV R0, UR6 ;  /* 0x0000000600007c02 */ /* 0x000fee0008000f00 */
.L_x_269:
[----:B--2---:R2:W4:Y:S02]  /*9800*/  SYNCS.PHASECHK.TRANS64.TRYWAIT P0, [R0+URZ+0x2d8], R3 ;  /* 0x0002d803000075a7 */ /* 0x00452400080011ff */
[----:B----4-:R-:W-:Y:S05]  /*9810*/  @!P0 NANOSLEEP.SYNCS 0x989680 ;  /* 0x009896800000895d */ /* 0x010fea0003900000 */
[----:B------:R-:W4:Y:S02]  /*9820*/  @!P0 SYNCS.PHASECHK.TRANS64 P0, [R0+URZ+0x2d8], R3 ;  /* 0x0002d803000085a7 */ /* 0x000f2400080010ff */
[----:B----4-:R-:W-:Y:S05]  /*9830*/  @!P0 BRA `(.L_x_269) ;  /* 0xfffffffc00f08947 */ /* 0x010fea000383ffff */
[----:B------:R-:W-:Y:S05]  /*9840*/  BRA `(.L_x_128) ;  /* 0xffffffc800287947 */ /* 0x000fea000383ffff */
.L_x_132:
[----:B------:R-:W-:Y:S07]  /*9850*/  MOV R3, UR13 ;  /* 0x0000000d00037c02 */ /* 0x000fee0008000f00 */
.L_x_270:
[----:B-1----:R1:W2:Y:S02]  /*9860*/  SYNCS.PHASECHK.TRANS64.TRYWAIT P2, [R3+URZ+0x2c0], R12 ;  /* 0x0002c00c030075a7 */ /* 0x0022a400080411ff */
[----:B--2---:R-:W-:Y:S05]  /*9870*/  @!P2 NANOSLEEP.SYNCS 0x989680 ;  /* 0x009896800000a95d */ /* 0x004fea0003900000 */
[----:B------:R-:W2:Y:S02]  /*9880*/  @!P2 SYNCS.PHASECHK.TRANS64 P2, [R3+URZ+0x2c0], R12 ;  /* 0x0002c00c0300a5a7 */ /* 0x000ea400080410ff */
[----:B--2---:R-:W-:Y:S05]  /*9890*/  @!P2 BRA `(.L_x_270) ;  /* 0xfffffffc00f0a947 */ /* 0x004fea000383ffff */
[----:B------:R-:W-:Y:S05]  /*98a0*/  BRA `(.L_x_271) ;  /* 0xffffffc800c47947 */ /* 0x000fea000383ffff */
.L_x_134:
[----:B------:R-:W-:-:S07]  /*98b0*/  MOV R0, UR4 ;  /* 0x0000000400007c02 */ /* 0x000fce0008000f00 */
.L_x_272:
[----:B-1----:R1:W4:Y:S02]  /*98c0*/  SYNCS.PHASECHK.TRANS64.TRYWAIT P0, [R0+URZ], R3 ;  /* 0x00000003000075a7 */ /* 0x00232400080011ff */
[----:B----4-:R-:W-:Y:S05]  /*98d0*/  @!P0 NANOSLEEP.SYNCS 0x989680 ;  /* 0x009896800000895d */ /* 0x010fea0003900000 */
[----:B------:R-:W4:Y:S02]  /*98e0*/  @!P0 SYNCS.PHASECHK.TRANS64 P0, [R0+URZ], R3 ;  /* 0x00000003000085a7 */ /* 0x000f2400080010ff */
[----:B----4-:R-:W-:Y:S05]  /*98f0*/  @!P0 BRA `(.L_x_272) ;  /* 0xfffffffc00f08947 */ /* 0x010fea000383ffff */
[----:B------:R-:W-:Y:S05]  /*9900*/  BRA `(.L_x_273) ;  /* 0xffffffcc00607947 */ /* 0x000fea000383ffff */
.L_x_136:
[----:B--2---:R2:W3:Y:S02]  /*9910*/  SYNCS.PHASECHK.TRANS64.TRYWAIT P0, [R0+URZ+0x2e0], R3 ;  /* 0x0002e003000075a7 */ /* 0x0044e400080011ff */
[----:B---3--:R-:W-:Y:S05]  /*9920*/  @!P0 NANOSLEEP.SYNCS 0x989680 ;  /* 0x009896800000895d */ /* 0x008fea0003900000 */
[----:B------:R-:W3:Y:S02]  /*9930*/  @!P0 SYNCS.PHASECHK.TRANS64 P0, [R0+URZ+0x2e0], R3 ;  /* 0x0002e003000085a7 */ /* 0x000ee400080010ff */
[----:B---3--:R-:W-:Y:S05]  /*9940*/  @!P0 BRA `(.L_x_136) ;  /* 0xfffffffc00f08947 */ /* 0x008fea000383ffff */
[----:B------:R-:W-:Y:S05]  /*9950*/  BRA `(.L_x_274) ;  /* 0xffffffd000547947 */ /* 0x000fea000383ffff */
.L_x_146:
[----:B-1----:R1:W2:Y:S02]  /*9960*/  SYNCS.PHASECHK.TRANS64.TRYWAIT P1, [R3+URZ+0x2b0], R0 ;  /* 0x0002b000030075a7 */ /* 0x0022a400080211ff */
[----:B--2---:R-:W-:Y:S05]  /*9970*/  @!P1 NANOSLEEP.SYNCS 0x989680 ;  /* 0x009896800000995d */ /* 0x004fea0003900000 */
[----:B------:R-:W2:Y:S02]  /*9980*/  @!P1 SYNCS.PHASECHK.TRANS64 P1, [R3+URZ+0x2b0], R0 ;  /* 0x0002b000030095a7 */ /* 0x000ea400080210ff */
[----:B--2---:R-:W-:Y:S05]  /*9990*/  @!P1 BRA `(.L_x_146) ;  /* 0xfffffffc00f09947 */ /* 0x004fea000383ffff */
[----:B------:R-:W-:Y:S05]  /*99a0*/  BRA `(.L_x_145) ;  /* 0xffffffdc00347947 */ /* 0x000fea000383ffff */
.L_x_148:
[----:B------:R1:W1:Y:S02]  /*99b0*/  SYNCS.PHASECHK.TRANS64.TRYWAIT P1, [R76+URZ+0x300], R5 ;  /* 0x000300054c0075a7 */ /* 0x00026400080211ff */
[----:B-1----:R-:W-:Y:S05]  /*99c0*/  @!P1 NANOSLEEP.SYNCS 0x989680 ;  /* 0x009896800000995d */ /* 0x002fea0003900000 */
[----:B------:R-:W1:Y:S02]  /*99d0*/  @!P1 SYNCS.PHASECHK.TRANS64 P1, [R76+URZ+0x300], R5 ;  /* 0x000300054c0095a7 */ /* 0x000e6400080210ff */
[----:B-1----:R-:W-:Y:S05]  /*99e0*/  @!P1 BRA `(.L_x_148) ;  /* 0xfffffffc00f09947 */ /* 0x002fea000383ffff */
[----:B------:R-:W-:Y:S05]  /*99f0*/  BRA `(.L_x_147) ;  /* 0xffffffdc00487947 */ /* 0x000fea000383ffff */
        .weak           $__internal_0_$__cuda_sm10x_tcgen05_guardrail_trap_col_being_dealloced_not_returned_by_alloc
        .type           $__internal_0_$__cuda_sm10x_tcgen05_guardrail_trap_col_being_dealloced_not_returned_by_alloc,@function
        .size           $__internal_0_$__cuda_sm10x_tcgen05_guardrail_trap_col_being_dealloced_not_returned_by_alloc,($__internal_1_$__cuda_sm10x_tcgen05_guardrail_trap_phase_invalid_during_alloc - $__internal_0_$__cuda_sm10x_tcgen05_guardrail_trap_col_being_dealloced_not_returned_by_alloc)
$__internal_0_$__cuda_sm10x_tcgen05_guardrail_trap_col_being_dealloced_not_returned_by_alloc:
[----:B------:R-:W-:Y:S05]  /*9a00*/  BPT.TRAP 0x1 ;  /* 0x000000040000795c */ /* 0x000fea0000300000 */
[----:B------:R-:W-:-:S04]  /*9a10*/  HFMA2 R3, -RZ, RZ, 0, 0 ;  /* 0x00000000ff037431 */ /* 0x000fc800000001ff */
[----:B------:R-:W-:Y:S05]  /*9a20*/  RET.REL.NODEC R2 `(_ZN7cutlass13device_kernelINS_4gemm6kernel13GemmUniversalIN4cute5tupleIJiiiiEEENS1_10collective13CollectiveMmaINS1_35MainloopSm100TmaUmmaWarpSpecializedILi43ELi2ELi4ENS5_IJNS4_1CILi2EEENSA_ILi1EEESC_EEEEENS5_IJNSA_ILi128EEENSA_ILi32EEESG_EEENS_10bfloat16_tENS5_IJlSC_lEEESI_SJ_NS4_8TiledMMAINS4_8MMA_AtomIJNS4_26SM100_MMA_F16BF16_2x1SM_SSISI_SI_fLi128ELi32ELNS4_4UMMA5MajorE0ELSO_0ELNSN_7ScaleInE0ELSP_0EEEEEENS4_6LayoutINS5_IJSC_SC_SC_EEENS5_IJNSA_ILi0EEESU_SU_EEEEENS5_IJNS4_10UnderscoreESX_SX_EEEEENS4_18SM100_TMA_2SM_LOADENS4_14ComposedLayoutINS4_7SwizzleILi2ELi4ELi3EEENS4_18smem_ptr_flag_bitsILi16EEENSS_INS5_IJNSA_ILi8EEESG_EEENS5_IJSG_SC_EEEEEEEvNS4_8identityES10_S1A_vS1B_EENS_8epilogue10collective18CollectiveEpilogueINS1D_23Sm100TmaWarpSpecializedILi2ELi1ELi16ELb1ELb0EEEJNS5_IJNSA_ILi64EEESG_SG_EEENS5_IJNSS_IS1I_SC_EENSS_ISG_SC_EEEEESI_SJ_SI_SJ_NS1D_6fusion15FusionCallbacksIS1H_NS1N_17LinearCombinationISI_fSI_fLNS_15FloatRoundStyleE2EEES1J_S1M_JEEENS4_5SM1004TMEM4LOAD26SM100_TMEM_LOAD_32dp32b16xENS4_13SM90_TMA_LOADES1A_NS4_39AutoVectorizingCopyWithAssumedAlignmentILi128EEENS4_14SM90_TMA_STOREES1A_S1Z_S1Z_EEEvvEEEEvNT_6ParamsE) ;  /* 0xffffff6402747950 */ /* 0x000fea0003c3ffff */
        .weak           $__internal_1_$__cuda_sm10x_tcgen05_guardrail_trap_phase_invalid_during_alloc
        .type           $__internal_1_$__cuda_sm10x_tcgen05_guardrail_trap_phase_invalid_during_alloc,@function
        .size           $__internal_1_$__cuda_sm10x_tcgen05_guardrail_trap_phase_invalid_during_alloc,($__internal_2_$__cuda_sm10x_tcgen05_guardrail_trap_unallocated_columns_being_dealloced - $__internal_1_$__cuda_sm10x_tcgen05_guardrail_trap_phase_invalid_during_alloc)
$__internal_1_$__cuda_sm10x_tcgen05_guardrail_trap_phase_invalid_during_alloc:
[----:B------:R-:W-:Y:S05]  /*9a30*/  BPT.TRAP 0x1 ;  /* 0x000000040000795c */ /* 0x000fea0000300000 */
[----:B------:R-:W-:-:S04]  /*9a40*/  MOV R3, 0x0 ;  /* 0x0000000000037802 */ /* 0x000fc80000000f00 */
[----:B------:R-:W-:Y:S05]  /*9a50*/  RET.REL.NODEC R2 `(_ZN7cutlass13device_kernelINS_4gemm6kernel13GemmUniversalIN4cute5tupleIJiiiiEEENS1_10collective13CollectiveMmaINS1_35MainloopSm100TmaUmmaWarpSpecializedILi43ELi2ELi4ENS5_IJNS4_1CILi2EEENSA_ILi1EEESC_EEEEENS5_IJNSA_ILi128EEENSA_ILi32EEESG_EEENS_10bfloat16_tENS5_IJlSC_lEEESI_SJ_NS4_8TiledMMAINS4_8MMA_AtomIJNS4_26SM100_MMA_F16BF16_2x1SM_SSISI_SI_fLi128ELi32ELNS4_4UMMA5MajorE0ELSO_0ELNSN_7ScaleInE0ELSP_0EEEEEENS4_6LayoutINS5_IJSC_SC_SC_EEENS5_IJNSA_ILi0EEESU_SU_EEEEENS5_IJNS4_10UnderscoreESX_SX_EEEEENS4_18SM100_TMA_2SM_LOADENS4_14ComposedLayoutINS4_7SwizzleILi2ELi4ELi3EEENS4_18smem_ptr_flag_bitsILi16EEENSS_INS5_IJNSA_ILi8EEESG_EEENS5_IJSG_SC_EEEEEEEvNS4_8identityES10_S1A_vS1B_EENS_8epilogue10collective18CollectiveEpilogueINS1D_23Sm100TmaWarpSpecializedILi2ELi1ELi16ELb1ELb0EEEJNS5_IJNSA_ILi64EEESG_SG_EEENS5_IJNSS_IS1I_SC_EENSS_ISG_SC_EEEEESI_SJ_SI_SJ_NS1D_6fusion15FusionCallbacksIS1H_NS1N_17LinearCombinationISI_fSI_fLNS_15FloatRoundStyleE2EEES1J_S1M_JEEENS4_5SM1004TMEM4LOAD26SM100_TMEM_LOAD_32dp32b16xENS4_13SM90_TMA_LOADES1A_NS4_39AutoVectorizingCopyWithAssumedAlignmentILi128EEENS4_14SM90_TMA_STOREES1A_S1Z_S1Z_EEEvvEEEEvNT_6ParamsE) ;  /* 0xffffff6402687950 */ /* 0x000fea0003c3ffff */
        .weak           $__internal_2_$__cuda_sm10x_tcgen05_guardrail_trap_unallocated_columns_being_dealloced
        .type           $__internal_2_$__cuda_sm10x_tcgen05_guardrail_trap_unallocated_columns_being_dealloced,@function
        .size           $__internal_2_$__cuda_sm10x_tcgen05_guardrail_trap_unallocated_columns_being_dealloced,(.L_x_276 - $__internal_2_$__cuda_sm10x_tcgen05_guardrail_trap_unallocated_columns_being_dealloced)
$__internal_2_$__cuda_sm10x_tcgen05_guardrail_trap_unallocated_columns_being_dealloced:
[----:B------:R-:W-:Y:S05]  /*9a60*/  BPT.TRAP 0x1 ;  /* 0x000000040000795c */ /* 0x000fea0000300000 */
[----:B------:R-:W-:-:S04]  /*9a70*/  HFMA2 R3, -RZ, RZ, 0, 0 ;  /* 0x00000000ff037431 */ /* 0x000fc800000001ff */
[----:B------:R-:W-:Y:S05]  /*9a80*/  RET.REL.NODEC R2 `(_ZN7cutlass13device_kernelINS_4gemm6kernel13GemmUniversalIN4cute5tupleIJiiiiEEENS1_10collective13CollectiveMmaINS1_35MainloopSm100TmaUmmaWarpSpecializedILi43ELi2ELi4ENS5_IJNS4_1CILi2EEENSA_ILi1EEESC_EEEEENS5_IJNSA_ILi128EEENSA_ILi32EEESG_EEENS_10bfloat16_tENS5_IJlSC_lEEESI_SJ_NS4_8TiledMMAINS4_8MMA_AtomIJNS4_26SM100_MMA_F16BF16_2x1SM_SSISI_SI_fLi128ELi32ELNS4_4UMMA5MajorE0ELSO_0ELNSN_7ScaleInE0ELSP_0EEEEEENS4_6LayoutINS5_IJSC_SC_SC_EEENS5_IJNSA_ILi0EEESU_SU_EEEEENS5_IJNS4_10UnderscoreESX_SX_EEEEENS4_18SM100_TMA_2SM_LOADENS4_14ComposedLayoutINS4_7SwizzleILi2ELi4ELi3EEENS4_18smem_ptr_flag_bitsILi16EEENSS_INS5_IJNSA_ILi8EEESG_EEENS5_IJSG_SC_EEEEEEEvNS4_8identityES10_S1A_vS1B_EENS_8epilogue10collective18CollectiveEpilogueINS1D_23Sm100TmaWarpSpecializedILi2ELi1ELi16ELb1ELb0EEEJNS5_IJNSA_ILi64EEESG_SG_EEENS5_IJNSS_IS1I_SC_EENSS_ISG_SC_EEEEESI_SJ_SI_SJ_NS1D_6fusion15FusionCallbacksIS1H_NS1N_17LinearCombinationISI_fSI_fLNS_15FloatRoundStyleE2EEES1J_S1M_JEEENS4_5SM1004TMEM4LOAD26SM100_TMEM_LOAD_32dp32b16xENS4_13SM90_TMA_LOADES1A_NS4_39AutoVectorizingCopyWithAssumedAlignmentILi128EEENS4_14SM90_TMA_STOREES1A_S1Z_S1Z_EEEvvEEEEvNT_6ParamsE) ;  /* 0xffffff64025c7950 */ /* 0x000fea0003c3ffff */
.L_x_275:
[----:B------:R-:W-:-:S00]  /*9a90*/  BRA `(.L_x_275) ;  /* 0xfffffffc00fc7947 */ /* 0x000fc0000383ffff */
[----:B------:R-:W-:-:S00]  /*9aa0*/  NOP ;  /* 0x0000000000007918 */ /* 0x000fc00000000000 */
        /* <DEDUP_REMOVED lines=13> */
.L_x_276:


//--------------------- .nv.global.init           --------------------------
	.section	.nv.global.init,"aw",@progbits
.nv.global.init:
	.type		$str$27,@object
	.size		$str$27,($str$28 - $str$27)
$str$27:
        /*0000*/ 	.byte	0x28, 0x61, 0x64, 0x64, 0x72, 0x65, 0x73, 0x73, 0x20, 0x26, 0x20, 0x6d, 0x61, 0x73, 0x6b, 0x29
        /*0010*/ 	.byte	0x20, 0x3d, 0x3d, 0x20, 0x30, 0x00
	.type		$str$28,@object
	.size		$str$28,($str$26 - $str$28)
$str$28:
        /*0016*/ 	.byte	0x2f, 0x74, 0x6d, 0x70, 0x2f, 0x63, 0x75, 0x74, 0x6c, 0x61, 0x73, 0x73, 0x5f, 0x73, 0x77, 0x65
        /*0026*/ 	.byte	0x65, 0x70, 0x5f, 0x73, 0x72, 0x63, 0x2f, 0x69, 0x6e, 0x63, 0x6c, 0x75, 0x64, 0x65, 0x2f, 0x63
        /*0036*/ 	.byte	0x75, 0x74, 0x65, 0x2f, 0x70, 0x6f, 0x69, 0x6e, 0x74, 0x65, 0x72, 0x5f, 0x66, 0x6c, 0x61, 0x67
        /*0046*/ 	.byte	0x67, 0x65, 0x64, 0x2e, 0x68, 0x70, 0x70, 0x00
	.type		$str$26,@object
	.size		$str$26,($str$25 - $str$26)
$str$26:
        /*004e*/ 	.byte	0x2f, 0x74, 0x6d, 0x70, 0x2f, 0x63, 0x75, 0x74, 0x6c, 0x61, 0x73, 0x73, 0x5f, 0x73, 0x77, 0x65
        /*005e*/ 	.byte	0x65, 0x70, 0x5f, 0x73, 0x72, 0x63, 0x2f, 0x69, 0x6e, 0x63, 0x6c, 0x75, 0x64, 0x65, 0x2f, 0x63
        /*006e*/ 	.byte	0x75, 0x74, 0x65, 0x2f, 0x61, 0x74, 0x6f, 0x6d, 0x2f, 0x63, 0x6f, 0x70, 0x79, 0x5f, 0x74, 0x72
        /*007e*/ 	.byte	0x61, 0x69, 0x74, 0x73, 0x5f, 0x73, 0x6d, 0x31, 0x30, 0x30, 0x2e, 0x68, 0x70, 0x70, 0x00
	.type		$str$25,@object
	.size		$str$25,(__unnamed_1 - $str$25)
$str$25:
        /*008d*/ 	.byte	0x28, 0x28, 0x75, 0x69, 0x6e, 0x74, 0x33, 0x32, 0x5f, 0x74, 0x28, 0x74, 0x68, 0x72, 0x65, 0x61
        /*009d*/ 	.byte	0x64, 0x49, 0x64, 0x78, 0x2e, 0x78, 0x29, 0x20, 0x2f, 0x20, 0x33, 0x32, 0x29, 0x20, 0x25, 0x20
        /*00ad*/ 	.byte	0x34, 0x29, 0x20, 0x3d, 0x3d, 0x20, 0x28, 0x28, 0x28, 0x74, 0x6d, 0x65, 0x6d, 0x5f, 0x61, 0x64
        /*00bd*/ 	.byte	0x64, 0x72, 0x20, 0x3e, 0x3e, 0x20, 0x31, 0x36, 0x29, 0x20, 0x2f, 0x20, 0x33, 0x32, 0x29, 0x20
        /*00cd*/ 	.byte	0x25, 0x20, 0x34, 0x29, 0x00
	.type		__unnamed_1,@object
	.size		__unnamed_1,(__unnamed_2 - __unnamed_1)
__unnamed_1:
        /*00d2*/ 	.byte	0x61, 0x75, 0x74, 0x6f, 0x20, 0x63, 0x75, 0x74, 0x65, 0x3a, 0x3a, 0x61, 0x73, 0x5f, 0x70, 0x6f
        /* <DEDUP_REMOVED lines=24> */
        /*0262*/ 	.byte	0x30, 0x34, 0x38, 0x3e, 0x3e, 0x3e, 0x3e, 0x5d, 0x00
	.type		__unnamed_2,@object
	.size		__unnamed_2,(.L_2 - __unnamed_2)
__unnamed_2:
        /* <DEDUP_REMOVED lines=40> */
        /*04eb*/ 	.byte	0x3a, 0x3a, 0x43, 0x3c, 0x30, 0x3e, 0x3e, 0x3e, 0x3e, 0x5d, 0x00
.L_2:


//--------------------- .nv.shared._ZN7cutlass13device_kernelINS_4gemm6kernel13GemmUniversalIN4cute5tupleIJiiiiEEENS1_10collective13CollectiveMmaINS1_35MainloopSm100TmaUmmaWarpSpecializedILi43ELi2ELi4ENS5_IJNS4_1CILi2EEENSA_ILi1EEESC_EEEEENS5_IJNSA_ILi128EEENSA_ILi32EEESG_EEENS_10bfloat16_tENS5_IJlSC_lEEESI_SJ_NS4_8TiledMMAINS4_8MMA_AtomIJNS4_26SM100_MMA_F16BF16_2x1SM_SSISI_SI_fLi128ELi32ELNS4_4UMMA5MajorE0ELSO_0ELNSN_7ScaleInE0ELSP_0EEEEEENS4_6LayoutINS5_IJSC_SC_SC_EEENS5_IJNSA_ILi0EEESU_SU_EEEEENS5_IJNS4_10UnderscoreESX_SX_EEEEENS4_18SM100_TMA_2SM_LOADENS4_14ComposedLayoutINS4_7SwizzleILi2ELi4ELi3EEENS4_18smem_ptr_flag_bitsILi16EEENSS_INS5_IJNSA_ILi8EEESG_EEENS5_IJSG_SC_EEEEEEEvNS4_8identityES10_S1A_vS1B_EENS_8epilogue10collective18CollectiveEpilogueINS1D_23Sm100TmaWarpSpecializedILi2ELi1ELi16ELb1ELb0EEEJNS5_IJNSA_ILi64EEESG_SG_EEENS5_IJNSS_IS1I_SC_EENSS_ISG_SC_EEEEESI_SJ_SI_SJ_NS1D_6fusion15FusionCallbacksIS1H_NS1N_17LinearCombinationISI_fSI_fLNS_15FloatRoundStyleE2EEES1J_S1M_JEEENS4_5SM1004TMEM4LOAD26SM100_TMEM_LOAD_32dp32b16xENS4_13SM90_TMA_LOADES1A_NS4_39AutoVectorizingCopyWithAssumedAlignmentILi128EEENS4_14SM90_TMA_STOREES1A_S1Z_S1Z_EEEvvEEEEvNT_6ParamsE --------------------------
	.section	.nv.shared._ZN7cutlass13device_kernelINS_4gemm6kernel13GemmUniversalIN4cute5tupleIJiiiiEEENS1_10collective13CollectiveMmaINS1_35MainloopSm100TmaUmmaWarpSpecializedILi43ELi2ELi4ENS5_IJNS4_1CILi2EEENSA_ILi1EEESC_EEEEENS5_IJNSA_ILi128EEENSA_ILi32EEESG_EEENS_10bfloat16_tENS5_IJlSC_lEEESI_SJ_NS4_8TiledMMAINS4_8MMA_AtomIJNS4_26SM100_MMA_F16BF16_2x1SM_SSISI_SI_fLi128ELi32ELNS4_4UMMA5MajorE0ELSO_0ELNSN_7ScaleInE0ELSP_0EEEEEENS4_6LayoutINS5_IJSC_SC_SC_EEENS5_IJNSA_ILi0EEESU_SU_EEEEENS5_IJNS4_10UnderscoreESX_SX_EEEEENS4_18SM100_TMA_2SM_LOADENS4_14ComposedLayoutINS4_7SwizzleILi2ELi4ELi3EEENS4_18smem_ptr_flag_bitsILi16EEENSS_INS5_IJNSA_ILi8EEESG_EEENS5_IJSG_SC_EEEEEEEvNS4_8identityES10_S1A_vS1B_EENS_8epilogue10collective18CollectiveEpilogueINS1D_23Sm100TmaWarpSpecializedILi2ELi1ELi16ELb1ELb0EEEJNS5_IJNSA_ILi64EEESG_SG_EEENS5_IJNSS_IS1I_SC_EENSS_ISG_SC_EEEEESI_SJ_SI_SJ_NS1D_6fusion15FusionCallbacksIS1H_NS1N_17LinearCombinationISI_fSI_fLNS_15FloatRoundStyleE2EEES1J_S1M_JEEENS4_5SM1004TMEM4LOAD26SM100_TMEM_LOAD_32dp32b16xENS4_13SM90_TMA_LOADES1A_NS4_39AutoVectorizingCopyWithAssumedAlignmentILi128EEENS4_14SM90_TMA_STOREES1A_S1Z_S1Z_EEEvvEEEEvNT_6ParamsE,"aw",@nobits
	.sectionflags	@""
	.align	16
	.zero		1024


//--------------------- .nv.shared.reserved.0     --------------------------
	.section	.nv.shared.reserved.0,"aw",@nobits
	.weak		__nv_reservedSMEM_offset_0_alias
	.size		__nv_reservedSMEM_offset_0_alias, 0, 64
	.other		__nv_reservedSMEM_offset_0_alias,@"STO_CUDA_RESERVED_SHARED STV_DEFAULT"
__nv_reservedSMEM_offset_0_alias:
	.zero		0
.nv.shared.reserved.0:
	.zero		64
	.weak		__nv_reservedSMEM_tcgen05_partition
	.type		__nv_reservedSMEM_tcgen05_partition,@object
	.size		__nv_reservedSMEM_tcgen05_partition,(.L_0 - __nv_reservedSMEM_tcgen05_partition)
__nv_reservedSMEM_tcgen05_partition:
	.zero		32
.L_0:


//--------------------- .nv.global                --------------------------
	.section	.nv.global,"aw",@nobits
.nv.global:
	.type		_ZN40_INTERNAL_0f13bb61_4_k_cu_0aeb3125_161644cute1_E,@object
	.size		_ZN40_INTERNAL_0f13bb61_4_k_cu_0aeb3125_161644cute1_E,(_ZN40_INTERNAL_0f13bb61_4_k_cu_0aeb3125_161644cuda3std3__45__cpo6cbeginE - _ZN40_INTERNAL_0f13bb61_4_k_cu_0aeb3125_161644cute1_E)
_ZN40_INTERNAL_0f13bb61_4_k_cu_0aeb3125_161644cute1_E:
	.zero		1
	.type		_ZN40_INTERNAL_0f13bb61_4_k_cu_0aeb3125_161644cuda3std3__45__cpo6cbeginE,@object
	.size		_ZN40_INTERNAL_0f13bb61_4_k_cu_0aeb3125_161644cuda3std3__45__cpo6cbeginE,(_ZN40_INTERNAL_0f13bb61_4_k_cu_0aeb3125_161644cuda3std3__48in_placeE - _ZN40_INTERNAL_0f13bb61_4_k_cu_0aeb3125_161644cuda3std3__45__cpo6cbeginE)
_ZN40_INTERNAL_0f13bb61_4_k_cu_0aeb3125_161644cuda3std3__45__cpo6cbeginE:
	.zero		1
	.type		_ZN40_INTERNAL_0f13bb61_4_k_cu_0aeb3125_161644cuda3std3__48in_placeE,@object
	.size		_ZN40_INTERNAL_0f13bb61_4_k_cu_0aeb3125_161644cuda3std3__48in_placeE,(_ZN40_INTERNAL_0f13bb61_4_k_cu_0aeb3125_161644cuda3std6ranges3__45__cpo9iter_moveE - _ZN40_INTERNAL_0f13bb61_4_k_cu_0aeb3125_161644cuda3std3__48in_placeE)
_ZN40_INTERNAL_0f13bb61_4_k_cu_0aeb3125_161644cuda3std3__48in_placeE:
	.zero		1
	.type		_ZN40_INTERNAL_0f13bb61_4_k_cu_0aeb3125_161644cuda3std6ranges3__45__cpo9iter_moveE,@object
	.size		_ZN40_INTERNAL_0f13bb61_4_k_cu_0aeb3125_161644cuda3std6ranges3__45__cpo9iter_moveE,(_ZN40_INTERNAL_0f13bb61_4_k_cu_0aeb3125_161644cuda3std3__45__cpo5beginE - _ZN40_INTERNAL_0f13bb61_4_k_cu_0aeb3125_161644cuda3std6ranges3__45__cpo9iter_moveE)
_ZN40_INTERNAL_0f13bb61_4_k_cu_0aeb3125_161644cuda3std6ranges3__45__cpo9iter_moveE:
	.zero		1
	.type		_ZN40_INTERNAL_0f13bb61_4_k_cu_0aeb3125_161644cuda3std3__45__cpo5beginE,@object
	.size		_ZN40_INTERNAL_0f13bb61_4_k_cu_0aeb3125_161644cuda3std3__45__cpo5beginE,(_ZN40_INTERNAL_0f13bb61_4_k_cu_0aeb3125_161644cuda3std3__442_GLOBAL__N__0f13bb61_4_k_cu_0aeb3125_161646ignoreE - _ZN40_INTERNAL_0f13bb61_4_k_cu_0aeb3125_161644cuda3std3__45__cpo5beginE)
_ZN40_INTERNAL_0f13bb61_4_k_cu_0aeb3125_161644cuda3std3__45__cpo5beginE:
	.zero		1
	.type		_ZN40_INTERNAL_0f13bb61_4_k_cu_0aeb3125_161644cuda3std3__442_GLOBAL__N__0f13bb61_4_k_cu_0aeb3125_161646ignoreE,@object
	.size		_ZN40_INTERNAL_0f13bb61_4_k_cu_0aeb3125_161644cuda3std3__442_GLOBAL__N__0f13bb61_4_k_cu_0aeb3125_161646ignoreE,(_ZN40_INTERNAL_0f13bb61_4_k_cu_0aeb3125_161644cute7productE - _ZN40_INTERNAL_0f13bb61_4_k_cu_0aeb3125_161644cuda3std3__442_GLOBAL__N__0f13bb61_4_k_cu_0aeb3125_161646ignoreE)
_ZN40_INTERNAL_0f13bb61_4_k_cu_0aeb3125_161644cuda3std3__442_GLOBAL__N__0f13bb61_4_k_cu_0aeb3125_161646ignoreE:
	.zero		1
	.type		_ZN40_INTERNAL_0f13bb61_4_k_cu_0aeb3125_161644cute7productE,@object
	.size		_ZN40_INTERNAL_0f13bb61_4_k_cu_0aeb3125_161644cute7productE,(_ZN40_INTERNAL_0f13bb61_4_k_cu_0aeb3125_161644cuda3std3__45__cpo3endE - _ZN40_INTERNAL_0f13bb61_4_k_cu_0aeb3125_161644cute7productE)
_ZN40_INTERNAL_0f13bb61_4_k_cu_0aeb3125_161644cute7productE:
	.zero		1
	.type		_ZN40_INTERNAL_0f13bb61_4_k_cu_0aeb3125_161644cuda3std3__45__cpo3endE,@object
	.size		_ZN40_INTERNAL_0f13bb61_4_k_cu_0aeb3125_161644cuda3std3__45__cpo3endE,(_ZN40_INTERNAL_0f13bb61_4_k_cu_0aeb3125_161644cuda3std3__419piecewise_constructE - _ZN40_INTERNAL_0f13bb61_4_k_cu_0aeb3125_161644cuda3std3__45__cpo3endE)
_ZN40_INTERNAL_0f13bb61_4_k_cu_0aeb3125_161644cuda3std3__45__cpo3endE:
	.zero		1
	.type		_ZN40_INTERNAL_0f13bb61_4_k_cu_0aeb3125_161644cuda3std3__419piecewise_constructE,@object
	.size		_ZN40_INTERNAL_0f13bb61_4_k_cu_0aeb3125_161644cuda3std3__419piecewise_constructE,(_ZN40_INTERNAL_0f13bb61_4_k_cu_0aeb3125_161644cuda3std3__45__cpo4cendE - _ZN40_INTERNAL_0f13bb61_4_k_cu_0aeb3125_161644cuda3std3__419piecewise_constructE)
_ZN40_INTERNAL_0f13bb61_4_k_cu_0aeb3125_161644cuda3std3__419piecewise_constructE:
	.zero		1
	.type		_ZN40_INTERNAL_0f13bb61_4_k_cu_0aeb3125_161644cuda3std3__45__cpo4cendE,@object
	.size		_ZN40_INTERNAL_0f13bb61_4_k_cu_0aeb3125_161644cuda3std3__45__cpo4cendE,(_ZN40_INTERNAL_0f13bb61_4_k_cu_0aeb3125_161644cuda3std6ranges3__45__cpo4swapE - _ZN40_INTERNAL_0f13bb61_4_k_cu_0aeb3125_161644cuda3std3__45__cpo4cendE)
_ZN40_INTERNAL_0f13bb61_4_k_cu_0aeb3125_161644cuda3std3__45__cpo4cendE:
	.zero		1
	.type		_ZN40_INTERNAL_0f13bb61_4_k_cu_0aeb3125_161644cuda3std6ranges3__45__cpo4swapE,@object
	.size		_ZN40_INTERNAL_0f13bb61_4_k_cu_0aeb3125_161644cuda3std6ranges3__45__cpo4swapE,(.L_10 - _ZN40_INTERNAL_0f13bb61_4_k_cu_0aeb3125_161644cuda3std6ranges3__45__cpo4swapE)
_ZN40_INTERNAL_0f13bb61_4_k_cu_0aeb3125_161644cuda3std6ranges3__45__cpo4swapE:
	.zero		1
.L_10:


//--------------------- .nv.constant0._ZN7cutlass13device_kernelINS_4gemm6kernel13GemmUniversalIN4cute5tupleIJiiiiEEENS1_10collective13CollectiveMmaINS1_35MainloopSm100TmaUmmaWarpSpecializedILi43ELi2ELi4ENS5_IJNS4_1CILi2EEENSA_ILi1EEESC_EEEEENS5_IJNSA_ILi128EEENSA_ILi32EEESG_EEENS_10bfloat16_tENS5_IJlSC_lEEESI_SJ_NS4_8TiledMMAINS4_8MMA_AtomIJNS4_26SM100_MMA_F16BF16_2x1SM_SSISI_SI_fLi128ELi32ELNS4_4UMMA5MajorE0ELSO_0ELNSN_7ScaleInE0ELSP_0EEEEEENS4_6LayoutINS5_IJSC_SC_SC_EEENS5_IJNSA_ILi0EEESU_SU_EEEEENS5_IJNS4_10UnderscoreESX_SX_EEEEENS4_18SM100_TMA_2SM_LOADENS4_14ComposedLayoutINS4_7SwizzleILi2ELi4ELi3EEENS4_18smem_ptr_flag_bitsILi16EEENSS_INS5_IJNSA_ILi8EEESG_EEENS5_IJSG_SC_EEEEEEEvNS4_8identityES10_S1A_vS1B_EENS_8epilogue10collective18CollectiveEpilogueINS1D_23Sm100TmaWarpSpecializedILi2ELi1ELi16ELb1ELb0EEEJNS5_IJNSA_ILi64EEESG_SG_EEENS5_IJNSS_IS1I_SC_EENSS_ISG_SC_EEEEESI_SJ_SI_SJ_NS1D_6fusion15FusionCallbacksIS1H_NS1N_17LinearCombinationISI_fSI_fLNS_15FloatRoundStyleE2EEES1J_S1M_JEEENS4_5SM1004TMEM4LOAD26SM100_TMEM_LOAD_32dp32b16xENS4_13SM90_TMA_LOADES1A_NS4_39AutoVectorizingCopyWithAssumedAlignmentILi128EEENS4_14SM90_TMA_STOREES1A_S1Z_S1Z_EEEvvEEEEvNT_6ParamsE --------------------------
	.section	.nv.constant0._ZN7cutlass13device_kernelINS_4gemm6kernel13GemmUniversalIN4cute5tupleIJiiiiEEENS1_10collective13CollectiveMmaINS1_35MainloopSm100TmaUmmaWarpSpecializedILi43ELi2ELi4ENS5_IJNS4_1CILi2EEENSA_ILi1EEESC_EEEEENS5_IJNSA_ILi128EEENSA_ILi32EEESG_EEENS_10bfloat16_tENS5_IJlSC_lEEESI_SJ_NS4_8TiledMMAINS4_8MMA_AtomIJNS4_26SM100_MMA_F16BF16_2x1SM_SSISI_SI_fLi128ELi32ELNS4_4UMMA5MajorE0ELSO_0ELNSN_7ScaleInE0ELSP_0EEEEEENS4_6LayoutINS5_IJSC_SC_SC_EEENS5_IJNSA_ILi0EEESU_SU_EEEEENS5_IJNS4_10UnderscoreESX_SX_EEEEENS4_18SM100_TMA_2SM_LOADENS4_14ComposedLayoutINS4_7SwizzleILi2ELi4ELi3EEENS4_18smem_ptr_flag_bitsILi16EEENSS_INS5_IJNSA_ILi8EEESG_EEENS5_IJSG_SC_EEEEEEEvNS4_8identityES10_S1A_vS1B_EENS_8epilogue10collective18CollectiveEpilogueINS1D_23Sm100TmaWarpSpecializedILi2ELi1ELi16ELb1ELb0EEEJNS5_IJNSA_ILi64EEESG_SG_EEENS5_IJNSS_IS1I_SC_EENSS_ISG_SC_EEEEESI_SJ_SI_SJ_NS1D_6fusion15FusionCallbacksIS1H_NS1N_17LinearCombinationISI_fSI_fLNS_15FloatRoundStyleE2EEES1J_S1M_JEEENS4_5SM1004TMEM4LOAD26SM100_TMEM_LOAD_32dp32b16xENS4_13SM90_TMA_LOADES1A_NS4_39AutoVectorizingCopyWithAssumedAlignmentILi128EEENS4_14SM90_TMA_STOREES1A_S1Z_S1Z_EEEvvEEEEvNT_6ParamsE,"a",@progbits
	.sectionflags	@""
	.align	4
.nv.constant0._ZN7cutlass13device_kernelINS_4gemm6kernel13GemmUniversalIN4cute5tupleIJiiiiEEENS1_10collective13CollectiveMmaINS1_35MainloopSm100TmaUmmaWarpSpecializedILi43ELi2ELi4ENS5_IJNS4_1CILi2EEENSA_ILi1EEESC_EEEEENS5_IJNSA_ILi128EEENSA_ILi32EEESG_EEENS_10bfloat16_tENS5_IJlSC_lEEESI_SJ_NS4_8TiledMMAINS4_8MMA_AtomIJNS4_26SM100_MMA_F16BF16_2x1SM_SSISI_SI_fLi128ELi32ELNS4_4UMMA5MajorE0ELSO_0ELNSN_7ScaleInE0ELSP_0EEEEEENS4_6LayoutINS5_IJSC_SC_SC_EEENS5_IJNSA_ILi0EEESU_SU_EEEEENS5_IJNS4_10UnderscoreESX_SX_EEEEENS4_18SM100_TMA_2SM_LOADENS4_14ComposedLayoutINS4_7SwizzleILi2ELi4ELi3EEENS4_18smem_ptr_flag_bitsILi16EEENSS_INS5_IJNSA_ILi8EEESG_EEENS5_IJSG_SC_EEEEEEEvNS4_8identityES10_S1A_vS1B_EENS_8epilogue10collective18CollectiveEpilogueINS1D_23Sm100TmaWarpSpecializedILi2ELi1ELi16ELb1ELb0EEEJNS5_IJNSA_ILi64EEESG_SG_EEENS5_IJNSS_IS1I_SC_EENSS_ISG_SC_EEEEESI_SJ_SI_SJ_NS1D_6fusion15FusionCallbacksIS1H_NS1N_17LinearCombinationISI_fSI_fLNS_15FloatRoundStyleE2EEES1J_S1M_JEEENS4_5SM1004TMEM4LOAD26SM100_TMEM_LOAD_32dp32b16xENS4_13SM90_TMA_LOADES1A_NS4_39AutoVectorizingCopyWithAssumedAlignmentILi128EEENS4_14SM90_TMA_STOREES1A_S1Z_S1Z_EEEvvEEEEvNT_6ParamsE:
	.zero		2944


//--------------------- SYMBOLS --------------------------

	.type		.nv.reservedSmem.offset0,@object
	.size		.nv.reservedSmem.offset0,0x4
	.type		.nv.reservedSmem.cap,@object
	.size		.nv.reservedSmem.cap,0x4
	.type		__assertfail,@function
